	.headerflags	@"EF_CUDA_TEXMODE_UNIFIED EF_CUDA_64BIT_ADDRESS EF_CUDA_ACCELERATORS EF_CUDA_SM90 EF_CUDA_VIRTUAL_SM(EF_CUDA_SM90)"
	.elftype	@"ET_EXEC"


//--------------------- .nv.info                  --------------------------
	.section	.nv.info,"",@"SHT_CUDA_INFO"
	.align	4


	//----- nvinfo : EIATTR_REGCOUNT
	.align		4
        /*0000*/ 	.byte	0x04, 0x2f
        /*0002*/ 	.short	(.L_1 - .L_0)
	.align		4
.L_0:
        /*0004*/ 	.word	index@(triton_mm)
        /*0008*/ 	.word	0x0000007a


	//----- nvinfo : EIATTR_MIN_STACK_SIZE
	.align		4
.L_1:
        /*000c*/ 	.byte	0x04, 0x12
        /*000e*/ 	.short	(.L_3 - .L_2)
	.align		4
.L_2:
        /*0010*/ 	.word	index@(triton_mm)
        /*0014*/ 	.word	0x00000000


	//----- nvinfo : EIATTR_FRAME_SIZE
	.align		4
.L_3:
        /*0018*/ 	.byte	0x04, 0x11
        /*001a*/ 	.short	(.L_5 - .L_4)
	.align		4
.L_4:
        /*001c*/ 	.word	index@(triton_mm)
        /*0020*/ 	.word	0x00000000


	//----- nvinfo : EIATTR_MIN_STACK_SIZE
	.align		4
.L_5:
        /*0024*/ 	.byte	0x04, 0x12
        /*0026*/ 	.short	(.L_7 - .L_6)
	.align		4
.L_6:
        /*0028*/ 	.word	index@(triton_mm)
        /*002c*/ 	.word	0x00000000
.L_7:


//--------------------- .nv.info.triton_mm        --------------------------
	.section	.nv.info.triton_mm,"",@"SHT_CUDA_INFO"
	.sectionflags	@""
	.align	4


	//----- nvinfo : EIATTR_CUDA_API_VERSION
	.align		4
        /*0000*/ 	.byte	0x04, 0x37
        /*0002*/ 	.short	(.L_9 - .L_8)
.L_8:
        /*0004*/ 	.word	0x0000007c


	//----- nvinfo : EIATTR_KPARAM_INFO
	.align		4
.L_9:
        /*0008*/ 	.byte	0x04, 0x17
        /*000a*/ 	.short	(.L_11 - .L_10)
.L_10:
        /*000c*/ 	.word	0x00000000
        /*0010*/ 	.short	0x0002
        /*0012*/ 	.short	0x0010
        /*0014*/ 	.byte	0x00, 0xf0, 0x21, 0x00


	//----- nvinfo : EIATTR_KPARAM_INFO
	.align		4
.L_11:
        /*0018*/ 	.byte	0x04, 0x17
        /*001a*/ 	.short	(.L_13 - .L_12)
.L_12:
        /*001c*/ 	.word	0x00000000
        /*0020*/ 	.short	0x0001
        /*0022*/ 	.short	0x0008
        /*0024*/ 	.byte	0x00, 0xf0, 0x21, 0x00


	//----- nvinfo : EIATTR_KPARAM_INFO
	.align		4
.L_13:
        /*0028*/ 	.byte	0x04, 0x17
        /*002a*/ 	.short	(.L_15 - .L_14)
.L_14:
        /*002c*/ 	.word	0x00000000
        /*0030*/ 	.short	0x0000
        /*0032*/ 	.short	0x0000
        /*0034*/ 	.byte	0x00, 0xf0, 0x21, 0x00


	//----- nvinfo : EIATTR_SPARSE_MMA_MASK
	.align		4
.L_15:
        /*0038*/ 	.byte	0x03, 0x50
        /*003a*/ 	.short	0x0000


	//----- nvinfo : EIATTR_MAXREG_COUNT
	.align		4
        /*003c*/ 	.byte	0x03, 0x1b
        /*003e*/ 	.short	0x00ff


	//----- nvinfo : EIATTR_COOP_GROUP_MASK_REGIDS
	.align		4
        /*0040*/ 	.byte	0x04, 0x29
        /*0042*/ 	.short	(.L_17 - .L_16)


	//   ....[0]....
.L_16:
        /*0044*/ 	.word	0xffffffff


	//----- nvinfo : EIATTR_COOP_GROUP_INSTR_OFFSETS
	.align		4
.L_17:
        /*0048*/ 	.byte	0x04, 0x28
        /*004a*/ 	.short	(.L_19 - .L_18)


	//   ....[0]....
.L_18:
        /*004c*/ 	.word	0x00001070


	//----- nvinfo : EIATTR_EXIT_INSTR_OFFSETS
	.align		4
.L_19:
        /*0050*/ 	.byte	0x04, 0x1c
        /*0052*/ 	.short	(.L_21 - .L_20)


	//   ....[0]....
.L_20:
        /*0054*/ 	.word	0x00001e50


	//   ....[1]....
        /*0058*/ 	.word	0x00001ea0


	//----- nvinfo : EIATTR_MAX_THREADS
	.align		4
.L_21:
        /*005c*/ 	.byte	0x04, 0x05
        /*005e*/ 	.short	(.L_23 - .L_22)
.L_22:
        /*0060*/ 	.word	0x00000080
        /*0064*/ 	.word	0x00000001
        /*0068*/ 	.word	0x00000001


	//----- nvinfo : EIATTR_CBANK_PARAM_SIZE
	.align		4
.L_23:
        /*006c*/ 	.byte	0x03, 0x19
        /*006e*/ 	.short	0x0018


	//----- nvinfo : EIATTR_PARAM_CBANK
	.align		4
        /*0070*/ 	.byte	0x04, 0x0a
        /*0072*/ 	.short	(.L_25 - .L_24)
	.align		4
.L_24:
        /*0074*/ 	.word	index@(.nv.constant0.triton_mm)
        /*0078*/ 	.short	0x0210
        /*007a*/ 	.short	0x0018


	//----- nvinfo : EIATTR_SW_WAR
	.align		4
.L_25:
        /*007c*/ 	.byte	0x04, 0x36
        /*007e*/ 	.short	(.L_27 - .L_26)
.L_26:
        /*0080*/ 	.word	0x00000008
.L_27:


//--------------------- .nv.callgraph             --------------------------
	.section	.nv.callgraph,"",@"SHT_CUDA_CALLGRAPH"
	.align	4
	.sectionentsize	8
	.align		4
        /*0000*/ 	.word	0x00000000
	.align		4
        /*0004*/ 	.word	0xffffffff
	.align		4
        /*0008*/ 	.word	0x00000000
	.align		4
        /*000c*/ 	.word	0xfffffffe
	.align		4
        /*0010*/ 	.word	0x00000000
	.align		4
        /*0014*/ 	.word	0xfffffffd
	.align		4
        /*0018*/ 	.word	0x00000000
	.align		4
        /*001c*/ 	.word	0xfffffffc


//--------------------- .text.triton_mm           --------------------------
	.section	.text.triton_mm,"ax",@progbits
	.sectionflags	@"SHF_BARRIERS=1"
	.align	128
        .global         triton_mm
        .type           triton_mm,@function
        .size           triton_mm,(.L_x_2 - triton_mm)
        .other          triton_mm,@"STO_CUDA_ENTRY STV_DEFAULT"
triton_mm:
.text.triton_mm:
[----:B------:R-:W1:Y:S01]  /*0000*/  LDC R1, c[0x0][0x28] ;  /* 0x00000a00ff017b82 */ /* 0x000e620000000800 */
[----:B------:R-:W2:Y:S01]  /*0010*/  S2R R9, SR_CTAID.X ;  /* 0x0000000000097919 */ /* 0x000ea20000002500 */
[----:B------:R-:W-:-:S06]  /*0020*/  IMAD.MOV.U32 R5, RZ, RZ, -0x8 ;  /* 0xfffffff8ff057424 */ /* 0x000fcc00078e00ff */
[----:B------:R-:W3:Y:S01]  /*0030*/  S2UR UR14, SR_CgaCtaId ;  /* 0x00000000000e79c3 */ /* 0x000ee20000008800 */
[----:B------:R-:W-:Y:S01]  /*0040*/  UMOV UR4, 0x400 ;  /* 0x0000040000047882 */ /* 0x000fe20000000000 */
[----:B------:R-:W-:Y:S01]  /*0050*/  ULDC.64 UR18, c[0x0][0x208] ;  /* 0x0000820000127ab9 */ /* 0x000fe20000000a00 */
[----:B------:R-:W-:Y:S01]  /*0060*/  IMAD.MOV.U32 R111, RZ, RZ, -0x40 ;  /* 0xffffffc0ff6f7424 */ /* 0x000fe200078e00ff */
[----:B------:R-:W-:Y:S02]  /*0070*/  CS2R R52, SRZ ;  /* 0x0000000000347805 */ /* 0x000fe4000001ff00 */
[----:B------:R-:W-:Y:S02]  /*0080*/  CS2R R54, SRZ ;  /* 0x0000000000367805 */ /* 0x000fe4000001ff00 */
[----:B------:R-:W-:Y:S02]  /*0090*/  CS2R R56, SRZ ;  /* 0x0000000000387805 */ /* 0x000fe4000001ff00 */
[----:B------:R-:W-:Y:S01]  /*00a0*/  CS2R R58, SRZ ;  /* 0x00000000003a7805 */ /* 0x000fe2000001ff00 */
[----:B------:R-:W4:Y:S01]  /*00b0*/  LDC.64 R36, c[0x0][0x218] ;  /* 0x00008600ff247b82 */ /* 0x000f220000000a00 */
[----:B------:R-:W-:-:S02]  /*00c0*/  CS2R R60, SRZ ;  /* 0x00000000003c7805 */ /* 0x000fc4000001ff00 */
[----:B------:R-:W-:Y:S02]  /*00d0*/  CS2R R62, SRZ ;  /* 0x00000000003e7805 */ /* 0x000fe4000001ff00 */
[----:B------:R-:W-:Y:S02]  /*00e0*/  CS2R R64, SRZ ;  /* 0x0000000000407805 */ /* 0x000fe4000001ff00 */
[----:B------:R-:W-:Y:S02]  /*00f0*/  CS2R R66, SRZ ;  /* 0x0000000000427805 */ /* 0x000fe4000001ff00 */
[----:B------:R-:W-:Y:S02]  /*0100*/  CS2R R68, SRZ ;  /* 0x0000000000447805 */ /* 0x000fe4000001ff00 */
[----:B------:R-:W-:Y:S02]  /*0110*/  CS2R R70, SRZ ;  /* 0x0000000000467805 */ /* 0x000fe4000001ff00 */
[----:B------:R-:W-:-:S02]  /*0120*/  CS2R R72, SRZ ;  /* 0x0000000000487805 */ /* 0x000fc4000001ff00 */
[----:B------:R-:W-:Y:S02]  /*0130*/  CS2R R74, SRZ ;  /* 0x00000000004a7805 */ /* 0x000fe4000001ff00 */
[----:B------:R-:W-:Y:S02]  /*0140*/  CS2R R76, SRZ ;  /* 0x00000000004c7805 */ /* 0x000fe4000001ff00 */
[----:B------:R-:W-:Y:S02]  /*0150*/  CS2R R78, SRZ ;  /* 0x00000000004e7805 */ /* 0x000fe4000001ff00 */
[----:B------:R-:W-:Y:S02]  /*0160*/  CS2R R80, SRZ ;  /* 0x0000000000507805 */ /* 0x000fe4000001ff00 */
[----:B------:R-:W-:Y:S02]  /*0170*/  CS2R R82, SRZ ;  /* 0x0000000000527805 */ /* 0x000fe4000001ff00 */
[----:B------:R-:W-:-:S02]  /*0180*/  CS2R R84, SRZ ;  /* 0x0000000000547805 */ /* 0x000fc4000001ff00 */
[----:B------:R-:W-:Y:S01]  /*0190*/  CS2R R86, SRZ ;  /* 0x0000000000567805 */ /* 0x000fe2000001ff00 */
[----:B------:R-:W-:Y:S01]  /*01a0*/  UMOV UR15, 0x1 ;  /* 0x00000001000f7882 */ /* 0x000fe20000000000 */
[----:B---3--:R-:W-:Y:S01]  /*01b0*/  UPRMT UR14, UR14, 0x654, UR4 ;  /* 0x000006540e0e7896 */ /* 0x008fe20008000004 */
[----:B------:R-:W-:Y:S02]  /*01c0*/  UMOV UR6, 0xffffffff ;  /* 0xffffffff00067882 */ /* 0x000fe40000000000 */
[----:B------:R-:W-:Y:S01]  /*01d0*/  UMOV UR4, URZ ;  /* 0x0000003f00047c82 */ /* 0x000fe20008000000 */
[----:B------:R-:W-:Y:S01]  /*01e0*/  UIADD3 UR17, UR14, 0x6000, URZ ;  /* 0x000060000e117890 */ /* 0x000fe2000fffe03f */
[----:B--2---:R-:W-:Y:S01]  /*01f0*/  IMAD.HI R0, R9, 0x2aaaaaab, RZ ;  /* 0x2aaaaaab09007827 */ /* 0x004fe200078e02ff */
[----:B------:R-:W-:-:S04]  /*0200*/  UMOV UR5, URZ ;  /* 0x0000003f00057c82 */ /* 0x000fc80008000000 */
[----:B------:R-:W-:-:S04]  /*0210*/  SHF.R.U32.HI R3, RZ, 0x1f, R0 ;  /* 0x0000001fff037819 */ /* 0x000fc80000011600 */
[----:B------:R-:W-:-:S05]  /*0220*/  LEA.HI.SX32 R0, R0, R3, 0x1b ;  /* 0x0000000300007211 */ /* 0x000fca00078fdaff */
[C---:B------:R-:W-:Y:S02]  /*0230*/  IMAD R2, R0.reuse, R5, 0x40 ;  /* 0x0000004000027424 */ /* 0x040fe400078e0205 */
[----:B------:R-:W-:-:S03]  /*0240*/  IMAD R7, R0, -0xc0, R9 ;  /* 0xffffff4000077824 */ /* 0x000fc600078e0209 */
[----:B------:R-:W-:Y:S02]  /*0250*/  VIMNMX R4, R2, 0x8, PT ;  /* 0x0000000802047848 */ /* 0x000fe40003fe0100 */
[----:B------:R-:W-:Y:S02]  /*0260*/  IABS R6, R7 ;  /* 0x0000000700067213 */ /* 0x000fe40000000000 */
[-C--:B------:R-:W-:Y:S02]  /*0270*/  IABS R8, R4.reuse ;  /* 0x0000000400087213 */ /* 0x080fe40000000000 */
[-C--:B------:R-:W-:Y:S02]  /*0280*/  IABS R10, R4.reuse ;  /* 0x00000004000a7213 */ /* 0x080fe40000000000 */
[----:B------:R-:W2:Y:S01]  /*0290*/  I2F.RP R5, R8 ;  /* 0x0000000800057306 */ /* 0x000ea20000209400 */
[----:B------:R-:W-:Y:S02]  /*02a0*/  LOP3.LUT R7, R7, R4, RZ, 0x3c, !PT ;  /* 0x0000000407077212 */ /* 0x000fe400078e3cff */
[----:B------:R-:W-:Y:S01]  /*02b0*/  IMAD.MOV R12, RZ, RZ, -R10 ;  /* 0x000000ffff0c7224 */ /* 0x000fe200078e0a0a */
[----:B------:R-:W-:-:S02]  /*02c0*/  IABS R10, R9 ;  /* 0x00000009000a7213 */ /* 0x000fc40000000000 */
[----:B------:R-:W-:Y:S02]  /*02d0*/  ISETP.GE.AND P3, PT, R7, RZ, PT ;  /* 0x000000ff0700720c */ /* 0x000fe40003f66270 */
[----:B--2---:R-:W2:Y:S02]  /*02e0*/  MUFU.RCP R5, R5 ;  /* 0x0000000500057308 */ /* 0x004ea40000001000 */
[----:B--2---:R-:W-:-:S06]  /*02f0*/  VIADD R2, R5, 0xffffffe ;  /* 0x0ffffffe05027836 */ /* 0x004fcc0000000000 */
[----:B------:R2:W3:Y:S02]  /*0300*/  F2I.FTZ.U32.TRUNC.NTZ R3, R2 ;  /* 0x0000000200037305 */ /* 0x0004e4000021f000 */
[----:B--2---:R-:W-:Y:S02]  /*0310*/  IMAD.MOV.U32 R2, RZ, RZ, RZ ;  /* 0x000000ffff027224 */ /* 0x004fe400078e00ff */
[----:B---3--:R-:W-:-:S04]  /*0320*/  IMAD.MOV R11, RZ, RZ, -R3 ;  /* 0x000000ffff0b7224 */ /* 0x008fc800078e0a03 */
[----:B------:R-:W-:-:S04]  /*0330*/  IMAD R11, R11, R8, RZ ;  /* 0x000000080b0b7224 */ /* 0x000fc800078e02ff */
[----:B------:R-:W-:Y:S02]  /*0340*/  IMAD.HI.U32 R3, R3, R11, R2 ;  /* 0x0000000b03037227 */ /* 0x000fe400078e0002 */
[----:B------:R-:W2:Y:S04]  /*0350*/  S2R R2, SR_TID.X ;  /* 0x0000000000027919 */ /* 0x000ea80000002100 */
[----:B------:R-:W-:-:S04]  /*0360*/  IMAD.HI.U32 R5, R3, R6, RZ ;  /* 0x0000000603057227 */ /* 0x000fc800078e00ff */
[----:B------:R-:W-:Y:S02]  /*0370*/  IMAD R6, R5, R12, R6 ;  /* 0x0000000c05067224 */ /* 0x000fe400078e0206 */
[----:B------:R-:W-:-:S03]  /*0380*/  IMAD.HI.U32 R3, R3, R10, RZ ;  /* 0x0000000a03037227 */ /* 0x000fc600078e00ff */
[----:B------:R-:W-:Y:S01]  /*0390*/  ISETP.GT.U32.AND P2, PT, R8, R6, PT ;  /* 0x000000060800720c */ /* 0x000fe20003f44070 */
[----:B------:R-:W-:-:S05]  /*03a0*/  IMAD R3, R3, R12, R10 ;  /* 0x0000000c03037224 */ /* 0x000fca00078e020a */
[----:B------:R-:W-:-:S07]  /*03b0*/  ISETP.GT.U32.AND P1, PT, R8, R3, PT ;  /* 0x000000030800720c */ /* 0x000fce0003f24070 */
[--C-:B------:R-:W-:Y:S02]  /*03c0*/  @!P2 IMAD.IADD R6, R6, 0x1, -R8.reuse ;  /* 0x000000010606a824 */ /* 0x100fe400078e0a08 */
[----:B------:R-:W-:Y:S01]  /*03d0*/  @!P2 VIADD R5, R5, 0x1 ;  /* 0x000000010505a836 */ /* 0x000fe20000000000 */
[----:B------:R-:W-:Y:S02]  /*03e0*/  ISETP.GE.AND P2, PT, R9, RZ, PT ;  /* 0x000000ff0900720c */ /* 0x000fe40003f46270 */
[----:B------:R-:W-:Y:S01]  /*03f0*/  ISETP.GE.U32.AND P0, PT, R6, R8, PT ;  /* 0x000000080600720c */ /* 0x000fe20003f06070 */
[----:B------:R-:W-:Y:S01]  /*0400*/  @!P1 IMAD.IADD R3, R3, 0x1, -R8 ;  /* 0x0000000103039824 */ /* 0x000fe200078e0a08 */
[--C-:B--2---:R-:W-:Y:S02]  /*0410*/  SHF.R.U32.HI R6, RZ, 0x3, R2.reuse ;  /* 0x00000003ff067819 */ /* 0x104fe40000011602 */
[----:B------:R-:W-:Y:S02]  /*0420*/  SHF.R.U32.HI R110, RZ, 0x5, R2 ;  /* 0x00000005ff6e7819 */ /* 0x000fe40000011602 */
[----:B------:R-:W-:-:S02]  /*0430*/  ISETP.GT.U32.AND P1, PT, R8, R3, PT ;  /* 0x000000030800720c */ /* 0x000fc40003f24070 */
[----:B------:R-:W-:-:S05]  /*0440*/  LOP3.LUT R110, R110, 0x7fffffc, RZ, 0xc0, !PT ;  /* 0x07fffffc6e6e7812 */ /* 0x000fca00078ec0ff */
[----:B------:R-:W-:Y:S01]  /*0450*/  @P0 VIADD R5, R5, 0x1 ;  /* 0x0000000105050836 */ /* 0x000fe20000000000 */
[----:B------:R-:W-:Y:S02]  /*0460*/  ISETP.NE.AND P0, PT, R4, RZ, PT ;  /* 0x000000ff0400720c */ /* 0x000fe40003f05270 */
[----:B------:R-:W-:Y:S01]  /*0470*/  LOP3.LUT R4, RZ, R4, RZ, 0x33, !PT ;  /* 0x00000004ff047212 */ /* 0x000fe200078e33ff */
[----:B------:R-:W-:Y:S02]  /*0480*/  @!P3 IMAD.MOV R5, RZ, RZ, -R5 ;  /* 0x000000ffff05b224 */ /* 0x000fe400078e0a05 */
[----:B------:R-:W-:-:S03]  /*0490*/  @!P1 IMAD.IADD R3, R3, 0x1, -R8 ;  /* 0x0000000103039824 */ /* 0x000fc600078e0a08 */
[----:B------:R-:W-:Y:S01]  /*04a0*/  SEL R14, R4, R5, !P0 ;  /* 0x00000005040e7207 */ /* 0x000fe20004000000 */
[----:B------:R-:W-:Y:S01]  /*04b0*/  @!P2 IMAD.MOV R3, RZ, RZ, -R3 ;  /* 0x000000ffff03a224 */ /* 0x000fe200078e0a03 */
[----:B------:R-:W-:-:S03]  /*04c0*/  SGXT.U32 R5, R6, 0x4 ;  /* 0x000000040605781a */ /* 0x000fc60000000000 */
[----:B------:R-:W-:Y:S01]  /*04d0*/  IMAD.SHL.U32 R14, R14, 0x80, RZ ;  /* 0x000000800e0e7824 */ /* 0x000fe200078e00ff */
[----:B------:R-:W-:-:S04]  /*04e0*/  SEL R3, R4, R3, !P0 ;  /* 0x0000000304037207 */ /* 0x000fc80004000000 */
[----:B------:R-:W-:Y:S01]  /*04f0*/  LOP3.LUT R6, R14, R5, RZ, 0xfc, !PT ;  /* 0x000000050e067212 */ /* 0x000fe200078efcff */
[----:B------:R-:W-:Y:S01]  /*0500*/  IMAD R24, R0, 0x8, R3 ;  /* 0x0000000800187824 */ /* 0x000fe200078e0203 */
[----:B------:R-:W-:Y:S02]  /*0510*/  LOP3.LUT R7, R14, 0x10, R5, 0xfe, !PT ;  /* 0x000000100e077812 */ /* 0x000fe400078efe05 */
[----:B------:R-:W-:Y:S01]  /*0520*/  LOP3.LUT R8, R14, 0x20, R5, 0xfe, !PT ;  /* 0x000000200e087812 */ /* 0x000fe200078efe05 */
[----:B------:R-:W-:Y:S01]  /*0530*/  IMAD.HI R9, R6, 0x2aaaaaab, RZ ;  /* 0x2aaaaaab06097827 */ /* 0x000fe200078e02ff */
[----:B------:R-:W-:-:S03]  /*0540*/  LOP3.LUT R12, R14, 0x70, R5, 0xfe, !PT ;  /* 0x000000700e0c7812 */ /* 0x000fc600078efe05 */
[----:B------:R-:W-:Y:S01]  /*0550*/  IMAD.HI R10, R7, 0x2aaaaaab, RZ ;  /* 0x2aaaaaab070a7827 */ /* 0x000fe200078e02ff */
[----:B------:R-:W-:-:S03]  /*0560*/  SHF.R.U32.HI R4, RZ, 0x1f, R9 ;  /* 0x0000001fff047819 */ /* 0x000fc60000011609 */
[----:B------:R-:W-:Y:S01]  /*0570*/  IMAD.HI R11, R8, 0x2aaaaaab, RZ ;  /* 0x2aaaaaab080b7827 */ /* 0x000fe200078e02ff */
[----:B------:R-:W-:Y:S02]  /*0580*/  LEA.HI R13, R9, R4, RZ, 0x17 ;  /* 0x00000004090d7211 */ /* 0x000fe400078fb8ff */
[----:B------:R-:W-:Y:S02]  /*0590*/  SHF.R.U32.HI R3, RZ, 0x1f, R10 ;  /* 0x0000001fff037819 */ /* 0x000fe4000001160a */
[----:B------:R-:W-:Y:S02]  /*05a0*/  LOP3.LUT R9, R14, 0x40, R5, 0xfe, !PT ;  /* 0x000000400e097812 */ /* 0x000fe400078efe05 */
[----:B------:R-:W-:Y:S02]  /*05b0*/  SHF.R.U32.HI R0, RZ, 0x1f, R11 ;  /* 0x0000001fff007819 */ /* 0x000fe4000001160b */
[----:B------:R-:W-:Y:S01]  /*05c0*/  LOP3.LUT R4, R14, 0x30, R5, 0xfe, !PT ;  /* 0x000000300e047812 */ /* 0x000fe200078efe05 */
[----:B------:R-:W-:Y:S01]  /*05d0*/  IMAD.HI R16, R9, 0x2aaaaaab, RZ ;  /* 0x2aaaaaab09107827 */ /* 0x000fe200078e02ff */
[----:B------:R-:W-:-:S02]  /*05e0*/  LEA.HI R18, R10, R3, RZ, 0x17 ;  /* 0x000000030a127211 */ /* 0x000fc400078fb8ff */
[----:B------:R-:W-:Y:S02]  /*05f0*/  LOP3.LUT R10, R14, 0x50, R5, 0xfe, !PT ;  /* 0x000000500e0a7812 */ /* 0x000fe400078efe05 */
[----:B------:R-:W-:Y:S01]  /*0600*/  LEA.HI R15, R11, R0, RZ, 0x17 ;  /* 0x000000000b0f7211 */ /* 0x000fe200078fb8ff */
[----:B------:R-:W-:Y:S01]  /*0610*/  IMAD.HI R0, R4, 0x2aaaaaab, RZ ;  /* 0x2aaaaaab04007827 */ /* 0x000fe200078e02ff */
[----:B------:R-:W-:Y:S02]  /*0620*/  LOP3.LUT R11, R14, 0x60, R5, 0xfe, !PT ;  /* 0x000000600e0b7812 */ /* 0x000fe400078efe05 */
[----:B------:R-:W-:Y:S01]  /*0630*/  SHF.R.U32.HI R19, RZ, 0x1f, R16 ;  /* 0x0000001fff137819 */ /* 0x000fe20000011610 */
[----:B------:R-:W-:Y:S01]  /*0640*/  IMAD.HI R21, R10, 0x2aaaaaab, RZ ;  /* 0x2aaaaaab0a157827 */ /* 0x000fe200078e02ff */
[----:B------:R-:W-:Y:S02]  /*0650*/  SHF.R.U32.HI R3, RZ, 0x1f, R0 ;  /* 0x0000001fff037819 */ /* 0x000fe40000011600 */
[----:B------:R-:W-:Y:S01]  /*0660*/  LEA.HI R20, R16, R19, RZ, 0x17 ;  /* 0x0000001310147211 */ /* 0x000fe200078fb8ff */
[----:B------:R-:W-:Y:S01]  /*0670*/  IMAD.HI R23, R11, 0x2aaaaaab, RZ ;  /* 0x2aaaaaab0b177827 */ /* 0x000fe200078e02ff */
[----:B------:R-:W-:-:S02]  /*0680*/  SHF.R.U32.HI R22, RZ, 0x1f, R21 ;  /* 0x0000001fff167819 */ /* 0x000fc40000011615 */
[----:B------:R-:W-:Y:S01]  /*0690*/  LEA.HI R17, R0, R3, RZ, 0x17 ;  /* 0x0000000300117211 */ /* 0x000fe200078fb8ff */
[----:B------:R-:W-:Y:S01]  /*06a0*/  IMAD.HI R19, R12, 0x2aaaaaab, RZ ;  /* 0x2aaaaaab0c137827 */ /* 0x000fe200078e02ff */
[----:B------:R-:W-:Y:S02]  /*06b0*/  SHF.R.U32.HI R16, RZ, 0x1f, R23 ;  /* 0x0000001fff107819 */ /* 0x000fe40000011617 */
[----:B------:R-:W-:Y:S01]  /*06c0*/  SHF.R.S32.HI R3, RZ, 0x19, R24 ;  /* 0x00000019ff037819 */ /* 0x000fe20000011418 */
[----:B------:R-:W-:Y:S01]  /*06d0*/  IMAD.SHL.U32 R0, R24, 0x40, RZ ;  /* 0x0000004018007824 */ /* 0x000fe200078e00ff */
[----:B------:R-:W-:Y:S01]  /*06e0*/  LEA.HI R21, R21, R22, RZ, 0x17 ;  /* 0x0000001615157211 */ /* 0x000fe200078fb8ff */
[----:B------:R-:W-:Y:S01]  /*06f0*/  IMAD R26, R18, -0xc00, R7 ;  /* 0xfffff400121a7824 */ /* 0x000fe200078e0207 */
[----:B------:R-:W-:Y:S01]  /*0700*/  SHF.R.U32.HI R24, RZ, 0x1f, R19 ;  /* 0x0000001fff187819 */ /* 0x000fe20000011613 */
[----:B------:R-:W-:Y:S01]  /*0710*/  IMAD.SHL.U32 R7, R2, 0x8, RZ ;  /* 0x0000000802077824 */ /* 0x000fe200078e00ff */
[----:B------:R-:W-:Y:S01]  /*0720*/  LEA.HI R22, R23, R16, RZ, 0x17 ;  /* 0x0000001017167211 */ /* 0x000fe200078fb8ff */
[----:B------:R-:W-:Y:S01]  /*0730*/  IMAD R30, R17, -0xc00, R4 ;  /* 0xfffff400111e7824 */ /* 0x000fe200078e0204 */
[----:B------:R-:W-:Y:S01]  /*0740*/  SGXT R16, R3, 0x1 ;  /* 0x000000010310781a */ /* 0x000fe20000000200 */
[----:B------:R-:W-:Y:S01]  /*0750*/  IMAD R32, R20, -0xc00, R9 ;  /* 0xfffff40014207824 */ /* 0x000fe200078e0209 */
[----:B------:R-:W-:Y:S01]  /*0760*/  LOP3.LUT R3, R0, R5, RZ, 0xfc, !PT ;  /* 0x0000000500037212 */ /* 0x000fe200078efcff */
[----:B------:R-:W-:Y:S01]  /*0770*/  IMAD R34, R21, -0xc00, R10 ;  /* 0xfffff40015227824 */ /* 0x000fe200078e020a */
[----:B------:R-:W-:Y:S01]  /*0780*/  LEA.HI R25, R19, R24, RZ, 0x17 ;  /* 0x0000001813197211 */ /* 0x000fe200078fb8ff */
[----:B------:R-:W-:Y:S01]  /*0790*/  IMAD R24, R13, -0xc00, R6 ;  /* 0xfffff4000d187824 */ /* 0x000fe200078e0206 */
[----:B------:R-:W-:Y:S01]  /*07a0*/  LEA.HI R6, R16, R3, RZ, 0xc ;  /* 0x0000000310067211 */ /* 0x000fe200078f60ff */
[----:B------:R-:W-:Y:S01]  /*07b0*/  IMAD R38, R22, -0xc00, R11 ;  /* 0xfffff40016267824 */ /* 0x000fe200078e020b */
[----:B------:R-:W-:Y:S01]  /*07c0*/  LOP3.LUT R88, R7, 0x38, R2, 0x48, !PT ;  /* 0x0000003807587812 */ /* 0x000fe200078e4802 */
[----:B------:R-:W2:Y:S01]  /*07d0*/  LDC.64 R10, c[0x0][0x210] ;  /* 0x00008400ff0a7b82 */ /* 0x000ea20000000a00 */
[----:B------:R-:W-:Y:S01]  /*07e0*/  LOP3.LUT R6, R6, 0xff000, RZ, 0xc0, !PT ;  /* 0x000ff00006067812 */ /* 0x000fe200078ec0ff */
[----:B------:R-:W-:Y:S01]  /*07f0*/  IMAD R28, R15, -0xc00, R8 ;  /* 0xfffff4000f1c7824 */ /* 0x000fe200078e0208 */
[----:B------:R-:W-:Y:S01]  /*0800*/  LOP3.LUT R17, R5, 0x10, RZ, 0xfc, !PT ;  /* 0x0000001005117812 */ /* 0x000fe200078efcff */
[----:B------:R-:W-:Y:S01]  /*0810*/  IMAD R12, R25, -0xc00, R12 ;  /* 0xfffff400190c7824 */ /* 0x000fe200078e020c */
[----:B------:R-:W-:Y:S01]  /*0820*/  LOP3.LUT R18, R5, 0x20, RZ, 0xfc, !PT ;  /* 0x0000002005127812 */ /* 0x000fe200078efcff */
[----:B------:R-:W-:Y:S01]  /*0830*/  IMAD.IADD R6, R3, 0x1, -R6 ;  /* 0x0000000103067824 */ /* 0x000fe200078e0a06 */
[----:B------:R-:W-:Y:S01]  /*0840*/  LOP3.LUT R19, R5, 0x30, RZ, 0xfc, !PT ;  /* 0x0000003005137812 */ /* 0x000fe200078efcff */
[--C-:B------:R-:W-:Y:S01]  /*0850*/  IMAD R17, R17, 0x40, R88.reuse ;  /* 0x0000004011117824 */ /* 0x100fe200078e0258 */
[C---:B------:R-:W-:Y:S01]  /*0860*/  LOP3.LUT R20, R5.reuse, 0x40, RZ, 0xfc, !PT ;  /* 0x0000004005147812 */ /* 0x040fe200078efcff */
[--C-:B------:R-:W-:Y:S01]  /*0870*/  IMAD R18, R18, 0x40, R88.reuse ;  /* 0x0000004012127824 */ /* 0x100fe200078e0258 */
[----:B------:R-:W-:Y:S01]  /*0880*/  LOP3.LUT R21, R5, 0x50, RZ, 0xfc, !PT ;  /* 0x0000005005157812 */ /* 0x000fe200078efcff */
[--C-:B------:R-:W-:Y:S01]  /*0890*/  IMAD R19, R19, 0x40, R88.reuse ;  /* 0x0000004013137824 */ /* 0x100fe200078e0258 */
[C---:B------:R-:W-:Y:S01]  /*08a0*/  LOP3.LUT R22, R5.reuse, 0x60, RZ, 0xfc, !PT ;  /* 0x0000006005167812 */ /* 0x040fe200078efcff */
[--C-:B------:R-:W-:Y:S01]  /*08b0*/  IMAD R20, R20, 0x40, R88.reuse ;  /* 0x0000004014147824 */ /* 0x100fe200078e0258 */
[----:B------:R-:W-:Y:S01]  /*08c0*/  LOP3.LUT R23, R5, 0x70, RZ, 0xfc, !PT ;  /* 0x0000007005177812 */ /* 0x000fe200078efcff */
[--C-:B------:R-:W-:Y:S01]  /*08d0*/  IMAD R21, R21, 0x40, R88.reuse ;  /* 0x0000004015157824 */ /* 0x100fe200078e0258 */
[----:B------:R-:W-:Y:S01]  /*08e0*/  LOP3.LUT R3, R0, 0x10, R5, 0xfe, !PT ;  /* 0x0000001000037812 */ /* 0x000fe200078efe05 */
[--C-:B------:R-:W-:Y:S01]  /*08f0*/  IMAD R22, R22, 0x40, R88.reuse ;  /* 0x0000004016167824 */ /* 0x100fe200078e0258 */
[----:B------:R-:W-:Y:S01]  /*0900*/  LOP3.LUT R4, R0, 0x20, R5, 0xfe, !PT ;  /* 0x0000002000047812 */ /* 0x000fe200078efe05 */
[--C-:B------:R-:W-:Y:S01]  /*0910*/  IMAD R23, R23, 0x40, R88.reuse ;  /* 0x0000004017177824 */ /* 0x100fe200078e0258 */
[----:B------:R-:W-:Y:S01]  /*0920*/  LEA.HI R8, R16, R3, RZ, 0xc ;  /* 0x0000000310087211 */ /* 0x000fe200078f60ff */
[----:B------:R-:W-:Y:S01]  /*0930*/  IMAD R88, R5, 0x40, R88 ;  /* 0x0000004005587824 */ /* 0x000fe200078e0258 */
[----:B------:R-:W-:-:S02]  /*0940*/  LOP3.LUT R5, R0, 0x30, R5, 0xfe, !PT ;  /* 0x0000003000057812 */ /* 0x000fc400078efe05 */
[C---:B------:R-:W-:Y:S02]  /*0950*/  LEA.HI R9, R16.reuse, R4, RZ, 0xc ;  /* 0x0000000410097211 */ /* 0x040fe400078f60ff */
[----:B------:R-:W-:Y:S02]  /*0960*/  LEA.HI R16, R16, R5, RZ, 0xc ;  /* 0x0000000510107211 */ /* 0x000fe400078f60ff */
[----:B------:R-:W-:Y:S02]  /*0970*/  LOP3.LUT R8, R8, 0xff000, RZ, 0xc0, !PT ;  /* 0x000ff00008087812 */ /* 0x000fe400078ec0ff */
[----:B------:R-:W-:Y:S02]  /*0980*/  LOP3.LUT R9, R9, 0xff000, RZ, 0xc0, !PT ;  /* 0x000ff00009097812 */ /* 0x000fe400078ec0ff */
[----:B------:R-:W-:Y:S01]  /*0990*/  LOP3.LUT R16, R16, 0xff000, RZ, 0xc0, !PT ;  /* 0x000ff00010107812 */ /* 0x000fe200078ec0ff */
[----:B------:R-:W-:Y:S01]  /*09a0*/  IMAD.IADD R8, R3, 0x1, -R8 ;  /* 0x0000000103087824 */ /* 0x000fe200078e0a08 */
[----:B------:R-:W-:Y:S01]  /*09b0*/  LOP3.LUT R7, R7, 0x38, RZ, 0xc0, !PT ;  /* 0x0000003807077812 */ /* 0x000fe200078ec0ff */
[----:B------:R-:W-:Y:S01]  /*09c0*/  IMAD.IADD R4, R4, 0x1, -R9 ;  /* 0x0000000104047824 */ /* 0x000fe200078e0a09 */
[----:B------:R-:W-:Y:S01]  /*09d0*/  LEA R41, R18, UR14, 0x1 ;  /* 0x0000000e12297c11 */ /* 0x000fe2000f8e08ff */
[----:B------:R-:W-:Y:S01]  /*09e0*/  IMAD.IADD R16, R5, 0x1, -R16 ;  /* 0x0000000105107824 */ /* 0x000fe200078e0a10 */
[----:B------:R-:W-:Y:S01]  /*09f0*/  LEA R43, R19, UR14, 0x1 ;  /* 0x0000000e132b7c11 */ /* 0x000fe2000f8e08ff */
[--C-:B------:R-:W-:Y:S01]  /*0a00*/  IMAD R5, R6, 0x3000, R7.reuse ;  /* 0x0000300006057824 */ /* 0x100fe200078e0207 */
[----:B------:R-:W-:Y:S01]  /*0a10*/  LEA R45, R20, UR14, 0x1 ;  /* 0x0000000e142d7c11 */ /* 0x000fe2000f8e08ff */
[--C-:B------:R-:W-:Y:S01]  /*0a20*/  IMAD R3, R8, 0x3000, R7.reuse ;  /* 0x0000300008037824 */ /* 0x100fe200078e0207 */
[----:B------:R-:W-:Y:S01]  /*0a30*/  LEA R47, R21, UR14, 0x1 ;  /* 0x0000000e152f7c11 */ /* 0x000fe2000f8e08ff */
[--C-:B------:R-:W-:Y:S01]  /*0a40*/  IMAD R9, R4, 0x3000, R7.reuse ;  /* 0x0000300004097824 */ /* 0x100fe200078e0207 */
[----:B------:R-:W-:Y:S01]  /*0a50*/  LEA R49, R22, UR14, 0x1 ;  /* 0x0000000e16317c11 */ /* 0x000fe2000f8e08ff */
[--C-:B------:R-:W-:Y:S01]  /*0a60*/  IMAD R13, R16, 0x3000, R7.reuse ;  /* 0x00003000100d7824 */ /* 0x100fe200078e0207 */
[----:B------:R-:W-:Y:S01]  /*0a70*/  LEA R51, R23, UR14, 0x1 ;  /* 0x0000000e17337c11 */ /* 0x000fe2000f8e08ff */
[----:B------:R-:W-:-:S02]  /*0a80*/  IMAD R15, R24, 0x3000, R7 ;  /* 0x00003000180f7824 */ /* 0x000fc400078e0207 */
[--C-:B------:R-:W-:Y:S02]  /*0a90*/  IMAD R25, R26, 0x3000, R7.reuse ;  /* 0x000030001a197824 */ /* 0x100fe400078e0207 */
[--C-:B------:R-:W-:Y:S02]  /*0aa0*/  IMAD R27, R28, 0x3000, R7.reuse ;  /* 0x000030001c1b7824 */ /* 0x100fe400078e0207 */
[--C-:B------:R-:W-:Y:S02]  /*0ab0*/  IMAD R29, R30, 0x3000, R7.reuse ;  /* 0x000030001e1d7824 */ /* 0x100fe400078e0207 */
[--C-:B------:R-:W-:Y:S02]  /*0ac0*/  IMAD R31, R32, 0x3000, R7.reuse ;  /* 0x00003000201f7824 */ /* 0x100fe400078e0207 */
[--C-:B------:R-:W-:Y:S02]  /*0ad0*/  IMAD R33, R34, 0x3000, R7.reuse ;  /* 0x0000300022217824 */ /* 0x100fe400078e0207 */
[----:B------:R-:W-:-:S02]  /*0ae0*/  IMAD R35, R38, 0x3000, R7 ;  /* 0x0000300026237824 */ /* 0x000fc400078e0207 */
[----:B------:R-:W-:Y:S02]  /*0af0*/  IMAD R39, R12, 0x3000, R7 ;  /* 0x000030000c277824 */ /* 0x000fe400078e0207 */
[----:B--2---:R-:W-:-:S04]  /*0b00*/  IMAD.WIDE R4, R5, 0x2, R10 ;  /* 0x0000000205047825 */ /* 0x004fc800078e020a */
[--C-:B------:R-:W-:Y:S01]  /*0b10*/  IMAD.WIDE R6, R3, 0x2, R10.reuse ;  /* 0x0000000203067825 */ /* 0x100fe200078e020a */
[----:B------:R-:W-:Y:S02]  /*0b20*/  LEA R3, R88, UR14, 0x1 ;  /* 0x0000000e58037c11 */ /* 0x000fe4000f8e08ff */
[----:B------:R-:W-:Y:S01]  /*0b30*/  IADD3 R112, P0, R4, 0x100, RZ ;  /* 0x0000010004707810 */ /* 0x000fe20007f1e0ff */
[--C-:B------:R-:W-:Y:S01]  /*0b40*/  IMAD.WIDE R8, R9, 0x2, R10.reuse ;  /* 0x0000000209087825 */ /* 0x100fe200078e020a */
[----:B------:R-:W-:Y:S01]  /*0b50*/  IADD3 R16, P1, R6, 0x100, RZ ;  /* 0x0000010006107810 */ /* 0x000fe20007f3e0ff */
[----:B------:R-:W-:Y:S01]  /*0b60*/  @!PT LDS RZ, [RZ] ;  /* 0x00000000fffff984 */ /* 0x000fe20000000800 */
[----:B------:R-:W-:Y:S01]  /*0b70*/  @!PT LDS RZ, [RZ] ;  /* 0x00000000fffff984 */ /* 0x000fe20000000800 */
[----:B------:R-:W-:Y:S01]  /*0b80*/  @!PT LDS RZ, [RZ] ;  /* 0x00000000fffff984 */ /* 0x000fe20000000800 */
[----:B------:R-:W-:Y:S02]  /*0b90*/  LDGSTS.E.BYPASS.128 [R3], desc[UR18][R4.64] ;  /* 0x0000000004037fae */ /* 0x000fe4000b901c52 */
[----:B------:R-:W-:-:S04]  /*0ba0*/  IMAD.WIDE R10, R13, 0x2, R10 ;  /* 0x000000020d0a7825 */ /* 0x000fc800078e020a */
[----:B----4-:R-:W-:-:S04]  /*0bb0*/  IMAD.WIDE R12, R15, 0x2, R36 ;  /* 0x000000020f0c7825 */ /* 0x010fc800078e0224 */
[----:B------:R-:W-:-:S04]  /*0bc0*/  IMAD.WIDE R24, R25, 0x2, R36 ;  /* 0x0000000219187825 */ /* 0x000fc800078e0224 */
[----:B------:R-:W-:-:S04]  /*0bd0*/  IMAD.WIDE R26, R27, 0x2, R36 ;  /* 0x000000021b1a7825 */ /* 0x000fc800078e0224 */
[----:B------:R-:W-:-:S04]  /*0be0*/  IMAD.WIDE R28, R29, 0x2, R36 ;  /* 0x000000021d1c7825 */ /* 0x000fc800078e0224 */
[----:B------:R-:W-:-:S04]  /*0bf0*/  IMAD.WIDE R30, R31, 0x2, R36 ;  /* 0x000000021f1e7825 */ /* 0x000fc800078e0224 */
[----:B------:R-:W-:-:S04]  /*0c00*/  IMAD.WIDE R32, R33, 0x2, R36 ;  /* 0x0000000221207825 */ /* 0x000fc800078e0224 */
[----:B------:R-:W-:Y:S01]  /*0c10*/  IMAD.WIDE R34, R35, 0x2, R36 ;  /* 0x0000000223227825 */ /* 0x000fe200078e0224 */
[----:B------:R-:W-:-:S03]  /*0c20*/  IADD3 R104, P2, R32, 0x100, RZ ;  /* 0x0000010020687810 */ /* 0x000fc60007f5e0ff */
[----:B------:R-:W-:Y:S01]  /*0c30*/  IMAD.WIDE R36, R39, 0x2, R36 ;  /* 0x0000000227247825 */ /* 0x000fe200078e0224 */
[----:B------:R-:W-:-:S03]  /*0c40*/  LEA R39, R17, UR14, 0x1 ;  /* 0x0000000e11277c11 */ /* 0x000fc6000f8e08ff */
[----:B------:R-:W-:Y:S01]  /*0c50*/  IMAD.X R15, RZ, RZ, R5, P0 ;  /* 0x000000ffff0f7224 */ /* 0x000fe200000e0605 */
[----:B------:R-:W-:Y:S01]  /*0c60*/  IADD3 R90, P0, R8, 0x100, RZ ;  /* 0x00000100085a7810 */ /* 0x000fe20007f1e0ff */
[----:B------:R-:W-:Y:S01]  /*0c70*/  LDGSTS.E.BYPASS.128 [R39], desc[UR18][R6.64] ;  /* 0x0000000006277fae */ /* 0x000fe2000b901c52 */
[----:B------:R-:W-:Y:S01]  /*0c80*/  IMAD.X R89, RZ, RZ, R7, P1 ;  /* 0x000000ffff597224 */ /* 0x000fe200008e0607 */
[----:B------:R-:W-:Y:S01]  /*0c90*/  IADD3 R92, P1, R10, 0x100, RZ ;  /* 0x000001000a5c7810 */ /* 0x000fe20007f3e0ff */
[----:B------:R-:W-:Y:S01]  /*0ca0*/  IMAD.X R105, RZ, RZ, R33, P2 ;  /* 0x000000ffff697224 */ /* 0x000fe200010e0621 */
[----:B------:R-:W-:Y:S01]  /*0cb0*/  LDGSTS.E.BYPASS.128 [R41], desc[UR18][R8.64] ;  /* 0x0000000008297fae */ /* 0x000fe2000b901c52 */
[----:B------:R-:W-:Y:S01]  /*0cc0*/  IMAD.X R91, RZ, RZ, R9, P0 ;  /* 0x000000ffff5b7224 */ /* 0x000fe200000e0609 */
[----:B------:R-:W-:Y:S01]  /*0cd0*/  IADD3 R94, P0, R12, 0x100, RZ ;  /* 0x000001000c5e7810 */ /* 0x000fe20007f1e0ff */
[----:B------:R-:W-:Y:S01]  /*0ce0*/  IMAD.X R93, RZ, RZ, R11, P1 ;  /* 0x000000ffff5d7224 */ /* 0x000fe200008e060b */
[----:B------:R-:W-:Y:S01]  /*0cf0*/  LDGSTS.E.BYPASS.128 [R43], desc[UR18][R10.64] ;  /* 0x000000000a2b7fae */ /* 0x000fe2000b901c52 */
[----:B------:R-:W-:-:S02]  /*0d00*/  IADD3 R96, P1, R24, 0x100, RZ ;  /* 0x0000010018607810 */ /* 0x000fc40007f3e0ff */
[----:B------:R-:W-:Y:S01]  /*0d10*/  IMAD.X R95, RZ, RZ, R13, P0 ;  /* 0x000000ffff5f7224 */ /* 0x000fe200000e060d */
[----:B------:R-:W0:Y:S01]  /*0d20*/  LDGDEPBAR ;  /* 0x00000000000079af */ /* 0x000e220000000000 */
[----:B------:R-:W-:Y:S01]  /*0d30*/  IADD3 R98, P0, R26, 0x100, RZ ;  /* 0x000001001a627810 */ /* 0x000fe20007f1e0ff */
[----:B------:R-:W-:Y:S01]  /*0d40*/  IMAD.X R97, RZ, RZ, R25, P1 ;  /* 0x000000ffff617224 */ /* 0x000fe200008e0619 */
[----:B------:R-:W-:Y:S01]  /*0d50*/  IADD3 R100, P1, R28, 0x100, RZ ;  /* 0x000001001c647810 */ /* 0x000fe20007f3e0ff */
[----:B------:R-:W-:Y:S02]  /*0d60*/  LDGSTS.E.BYPASS.128 [R3+0x6000], desc[UR18][R12.64] ;  /* 0x060000000c037fae */ /* 0x000fe4000b901c52 */
[----:B------:R-:W-:Y:S01]  /*0d70*/  IMAD.X R99, RZ, RZ, R27, P0 ;  /* 0x000000ffff637224 */ /* 0x000fe200000e061b */
[----:B------:R-:W-:Y:S01]  /*0d80*/  IADD3 R102, P0, R30, 0x100, RZ ;  /* 0x000001001e667810 */ /* 0x000fe20007f1e0ff */
[----:B------:R-:W-:Y:S01]  /*0d90*/  LDGSTS.E.BYPASS.128 [R39+0x6000], desc[UR18][R24.64] ;  /* 0x0600000018277fae */ /* 0x000fe2000b901c52 */
[----:B------:R-:W-:Y:S01]  /*0da0*/  IMAD.X R101, RZ, RZ, R29, P1 ;  /* 0x000000ffff657224 */ /* 0x000fe200008e061d */
[----:B------:R-:W-:-:S02]  /*0db0*/  IADD3 R107, P1, R34, 0x100, RZ ;  /* 0x00000100226b7810 */ /* 0x000fc40007f3e0ff */
[----:B------:R-:W-:Y:S01]  /*0dc0*/  LDGSTS.E.BYPASS.128 [R41+0x6000], desc[UR18][R26.64] ;  /* 0x060000001a297fae */ /* 0x000fe2000b901c52 */
[----:B------:R-:W-:Y:S01]  /*0dd0*/  IMAD.X R103, RZ, RZ, R31, P0 ;  /* 0x000000ffff677224 */ /* 0x000fe200000e061f */
[----:B------:R-:W-:Y:S01]  /*0de0*/  IADD3 R106, P0, R36, 0x100, RZ ;  /* 0x00000100246a7810 */ /* 0x000fe20007f1e0ff */
[----:B------:R-:W-:Y:S01]  /*0df0*/  IMAD.X R108, RZ, RZ, R35, P1 ;  /* 0x000000ffff6c7224 */ /* 0x000fe200008e0623 */
[----:B------:R-:W-:Y:S03]  /*0e00*/  LDGSTS.E.BYPASS.128 [R43+0x6000], desc[UR18][R28.64] ;  /* 0x060000001c2b7fae */ /* 0x000fe6000b901c52 */
[----:B------:R-:W-:Y:S01]  /*0e10*/  IMAD.X R109, RZ, RZ, R37, P0 ;  /* 0x000000ffff6d7224 */ /* 0x000fe200000e0625 */
[----:B------:R-:W-:Y:S04]  /*0e20*/  LDGSTS.E.BYPASS.128 [R45+0x6000], desc[UR18][R30.64] ;  /* 0x060000001e2d7fae */ /* 0x000fe8000b901c52 */
[----:B------:R-:W-:Y:S04]  /*0e30*/  LDGSTS.E.BYPASS.128 [R47+0x6000], desc[UR18][R32.64] ;  /* 0x06000000202f7fae */ /* 0x000fe8000b901c52 */
[----:B------:R-:W-:Y:S04]  /*0e40*/  LDGSTS.E.BYPASS.128 [R49+0x6000], desc[UR18][R34.64] ;  /* 0x0600000022317fae */ /* 0x000fe8000b901c52 */
[----:B------:R-:W-:Y:S04]  /*0e50*/  LDGSTS.E.BYPASS.128 [R51+0x6000], desc[UR18][R36.64] ;  /* 0x0600000024337fae */ /* 0x000fe8000b901c52 */
[----:B------:R-:W0:Y:S01]  /*0e60*/  LDGDEPBAR ;  /* 0x00000000000079af */ /* 0x000e220000000000 */
[----:B------:R-:W-:Y:S06]  /*0e70*/  BAR.SYNC.DEFER_BLOCKING 0x0 ;  /* 0x0000000000007b1d */ /* 0x000fec0000010000 */
[----:B------:R-:W-:Y:S01]  /*0e80*/  @!PT LDS RZ, [RZ] ;  /* 0x00000000fffff984 */ /* 0x000fe20000000800 */
[----:B------:R-:W-:Y:S01]  /*0e90*/  @!PT LDS RZ, [RZ] ;  /* 0x00000000fffff984 */ /* 0x000fe20000000800 */
[----:B------:R-:W-:Y:S01]  /*0ea0*/  @!PT LDS RZ, [RZ] ;  /* 0x00000000fffff984 */ /* 0x000fe20000000800 */
[----:B------:R-:W-:Y:S04]  /*0eb0*/  LDGSTS.E.BYPASS.128 [R3+0x2000], desc[UR18][R4.64+0x80] ;  /* 0x0200008004037fae */ /* 0x000fe8000b901c52 */
[----:B------:R-:W-:Y:S04]  /*0ec0*/  LDGSTS.E.BYPASS.128 [R39+0x2000], desc[UR18][R6.64+0x80] ;  /* 0x0200008006277fae */ /* 0x000fe8000b901c52 */
[----:B------:R-:W-:Y:S04]  /*0ed0*/  LDGSTS.E.BYPASS.128 [R41+0x2000], desc[UR18][R8.64+0x80] ;  /* 0x0200008008297fae */ /* 0x000fe8000b901c52 */
[----:B------:R-:W-:Y:S04]  /*0ee0*/  LDGSTS.E.BYPASS.128 [R43+0x2000], desc[UR18][R10.64+0x80] ;  /* 0x020000800a2b7fae */ /* 0x000fe8000b901c52 */
[----:B------:R-:W0:Y:S04]  /*0ef0*/  LDGDEPBAR ;  /* 0x00000000000079af */ /* 0x000e280000000000 */
[----:B------:R-:W-:Y:S04]  /*0f00*/  LDGSTS.E.BYPASS.128 [R3+0xa000], desc[UR18][R12.64+0x80] ;  /* 0x0a0000800c037fae */ /* 0x000fe8000b901c52 */
[----:B------:R2:W-:Y:S04]  /*0f10*/  LDGSTS.E.BYPASS.128 [R39+0xa000], desc[UR18][R24.64+0x80] ;  /* 0x0a00008018277fae */ /* 0x0005e8000b901c52 */
[----:B------:R3:W-:Y:S04]  /*0f20*/  LDGSTS.E.BYPASS.128 [R41+0xa000], desc[UR18][R26.64+0x80] ;  /* 0x0a0000801a297fae */ /* 0x0007e8000b901c52 */
[----:B------:R4:W-:Y:S04]  /*0f30*/  LDGSTS.E.BYPASS.128 [R43+0xa000], desc[UR18][R28.64+0x80] ;  /* 0x0a0000801c2b7fae */ /* 0x0009e8000b901c52 */
[----:B------:R5:W-:Y:S01]  /*0f40*/  LDGSTS.E.BYPASS.128 [R45+0xa000], desc[UR18][R30.64+0x80] ;  /* 0x0a0000801e2d7fae */ /* 0x000be2000b901c52 */
[----:B-12---:R-:W-:-:S02]  /*0f50*/  CS2R R24, SRZ ;  /* 0x0000000000187805 */ /* 0x006fc4000001ff00 */
[----:B------:R-:W-:Y:S01]  /*0f60*/  CS2R R38, SRZ ;  /* 0x0000000000267805 */ /* 0x000fe2000001ff00 */
[----:B------:R1:W-:Y:S01]  /*0f70*/  LDGSTS.E.BYPASS.128 [R47+0xa000], desc[UR18][R32.64+0x80] ;  /* 0x0a000080202f7fae */ /* 0x0003e2000b901c52 */
[----:B---3--:R-:W-:Y:S02]  /*0f80*/  CS2R R26, SRZ ;  /* 0x00000000001a7805 */ /* 0x008fe4000001ff00 */
[----:B------:R-:W-:Y:S01]  /*0f90*/  CS2R R40, SRZ ;  /* 0x0000000000287805 */ /* 0x000fe2000001ff00 */
[----:B------:R2:W-:Y:S01]  /*0fa0*/  LDGSTS.E.BYPASS.128 [R49+0xa000], desc[UR18][R34.64+0x80] ;  /* 0x0a00008022317fae */ /* 0x0005e2000b901c52 */
[----:B----4-:R-:W-:Y:S02]  /*0fb0*/  CS2R R28, SRZ ;  /* 0x00000000001c7805 */ /* 0x010fe4000001ff00 */
[----:B------:R-:W-:Y:S01]  /*0fc0*/  CS2R R42, SRZ ;  /* 0x00000000002a7805 */ /* 0x000fe2000001ff00 */
[----:B------:R3:W-:Y:S01]  /*0fd0*/  LDGSTS.E.BYPASS.128 [R51+0xa000], desc[UR18][R36.64+0x80] ;  /* 0x0a00008024337fae */ /* 0x0007e2000b901c52 */
[----:B-----5:R-:W-:-:S02]  /*0fe0*/  CS2R R30, SRZ ;  /* 0x00000000001e7805 */ /* 0x020fc4000001ff00 */
[----:B------:R-:W-:Y:S01]  /*0ff0*/  CS2R R44, SRZ ;  /* 0x00000000002c7805 */ /* 0x000fe2000001ff00 */
[----:B------:R-:W0:Y:S01]  /*1000*/  LDGDEPBAR ;  /* 0x00000000000079af */ /* 0x000e220000000000 */
[----:B-1----:R-:W-:Y:S02]  /*1010*/  CS2R R32, SRZ ;  /* 0x0000000000207805 */ /* 0x002fe4000001ff00 */
[----:B------:R-:W-:Y:S02]  /*1020*/  CS2R R46, SRZ ;  /* 0x00000000002e7805 */ /* 0x000fe4000001ff00 */
[----:B--2---:R-:W-:Y:S02]  /*1030*/  CS2R R34, SRZ ;  /* 0x0000000000227805 */ /* 0x004fe4000001ff00 */
[----:B------:R-:W-:Y:S02]  /*1040*/  CS2R R48, SRZ ;  /* 0x0000000000307805 */ /* 0x000fe4000001ff00 */
[----:B---3--:R-:W-:-:S02]  /*1050*/  CS2R R36, SRZ ;  /* 0x0000000000247805 */ /* 0x008fc4000001ff00 */
[----:B------:R-:W-:-:S07]  /*1060*/  CS2R R50, SRZ ;  /* 0x0000000000327805 */ /* 0x000fce000001ff00 */
.L_x_0:
[----:B------:R-:W1:Y:S01]  /*1070*/  SHFL.IDX PT, R2, R110, RZ, 0x1f ;  /* 0x00001fff6e027589 */ /* 0x000e6200000e0000 */
[----:B------:R-:W-:Y:S01]  /*1080*/  UIADD3 UR6, UR6, 0x1, URZ ;  /* 0x0000000106067890 */ /* 0x000fe2000fffe03f */
[----:B------:R-:W-:-:S04]  /*1090*/  DEPBAR.LE SB0, 0x2 ;  /* 0x000080800000791a */ /* 0x000fc80000000000 */
[----:B------:R-:W-:Y:S01]  /*10a0*/  UISETP.GE.AND UP0, UPT, UR6, 0x3, UPT ;  /* 0x000000030600788c */ /* 0x000fe2000bf06270 */
[----:B------:R-:W-:Y:S01]  /*10b0*/  BAR.SYNC.DEFER_BLOCKING 0x0 ;  /* 0x0000000000007b1d */ /* 0x000fe20000010000 */
[----:B------:R-:W-:Y:S01]  /*10c0*/  UIADD3 UR15, UR15, 0x1, URZ ;  /* 0x000000010f0f7890 */ /* 0x000fe2000fffe03f */
[----:B------:R-:W-:Y:S01]  /*10d0*/  VIADD R111, R111, 0x40 ;  /* 0x000000406f6f7836 */ /* 0x000fe20000000000 */
[----:B------:R-:W-:Y:S01]  /*10e0*/  USEL UR16, UR6, URZ, !UP0 ;  /* 0x0000003f06107287 */ /* 0x000fe2000c000000 */
[----:B------:R-:W-:Y:S02]  /*10f0*/  IADD3 R8, P1, R112, UR4, RZ ;  /* 0x0000000470087c10 */ /* 0x000fe4000ff3e0ff */
[----:B------:R-:W-:Y:S01]  /*1100*/  UMOV UR11, 0x40000040 ;  /* 0x40000040000b7882 */ /* 0x000fe20000000000 */
[----:B------:R-:W-:Y:S01]  /*1110*/  ULEA UR6, UR16, UR14, 0xd ;  /* 0x0000000e10067291 */ /* 0x000fe2000f8e683f */
[----:B------:R-:W-:Y:S02]  /*1120*/  ISETP.GE.U32.AND P0, PT, R111, 0x2f80, PT ;  /* 0x00002f806f00780c */ /* 0x000fe40003f06070 */
[----:B------:R-:W-:Y:S01]  /*1130*/  IADD3 R12, P2, R16, UR4, RZ ;  /* 0x00000004100c7c10 */ /* 0x000fe2000ff5e0ff */
[----:B------:R-:W-:Y:S01]  /*1140*/  USHF.R.U32.HI UR8, URZ, 0x4, UR6 ;  /* 0x000000043f087899 */ /* 0x000fe20008011606 */
[----:B------:R-:W-:Y:S01]  /*1150*/  IADD3.X R9, R15, UR5, RZ, P1, !PT ;  /* 0x000000050f097c10 */ /* 0x000fe20008ffe4ff */
[----:B------:R-:W-:Y:S01]  /*1160*/  ULEA UR6, UR16, UR17, 0xe ;  /* 0x0000001110067291 */ /* 0x000fe2000f8e703f */
[----:B------:R-:W-:Y:S01]  /*1170*/  IADD3.X R13, R89, UR5, RZ, P2, !PT ;  /* 0x00000005590d7c10 */ /* 0x000fe200097fe4ff */
[----:B------:R-:W-:Y:S01]  /*1180*/  ULOP3.LUT UR8, UR8, 0x3fff, URZ, 0xc0, !UPT ;  /* 0x00003fff08087892 */ /* 0x000fe2000f8ec03f */
[----:B------:R-:W-:Y:S01]  /*1190*/  IADD3 R4, P2, R92, UR4, RZ ;  /* 0x000000045c047c10 */ /* 0x000fe2000ff5e0ff */
[----:B------:R-:W-:Y:S01]  /*11a0*/  USHF.R.U32.HI UR6, URZ, 0x4, UR6 ;  /* 0x000000043f067899 */ /* 0x000fe20008011606 */
[----:B-1----:R-:W-:-:S02]  /*11b0*/  R2UR UR7, R2 ;  /* 0x00000000020772ca */ /* 0x002fc400000e0000 */
[----:B------:R-:W-:Y:S01]  /*11c0*/  IADD3 R2, P1, R90, UR4, RZ ;  /* 0x000000045a027c10 */ /* 0x000fe2000ff3e0ff */
[----:B------:R-:W-:Y:S01]  /*11d0*/  ULOP3.LUT UR6, UR6, 0x3fff, URZ, 0xc0, !UPT ;  /* 0x00003fff06067892 */ /* 0x000fe2000f8ec03f */
[----:B------:R-:W-:Y:S01]  /*11e0*/  IADD3.X R5, R93, UR5, RZ, P2, !PT ;  /* 0x000000055d057c10 */ /* 0x000fe200097fe4ff */
[----:B------:R-:W-:Y:S02]  /*11f0*/  WARPGROUP.ARRIVE ;  /* 0x00000000000079c5 */ /* 0x000fe40000000000 */
[----:B------:R-:W-:Y:S01]  /*1200*/  ULOP3.LUT UR10, UR6, 0x4000000, URZ, 0xfc, !UPT ;  /* 0x04000000060a7892 */ /* 0x000fe2000f8efc3f */
[----:B------:R-:W-:Y:S02]  /*1210*/  IADD3.X R3, R91, UR5, RZ, P1, !PT ;  /* 0x000000055b037c10 */ /* 0x000fe40008ffe4ff */
[----:B------:R-:W-:-:S03]  /*1220*/  IADD3 R6, P1, R94, UR4, RZ ;  /* 0x000000045e067c10 */ /* 0x000fc6000ff3e0ff */
[----:B------:R-:W-:Y:S01]  /*1230*/  USHF.L.U32 UR7, UR7, 0x7, URZ ;  /* 0x0000000707077899 */ /* 0x000fe2000800063f */
[----:B------:R-:W-:Y:S02]  /*1240*/  IADD3.X R7, R95, UR5, RZ, P1, !PT ;  /* 0x000000055f077c10 */ /* 0x000fe40008ffe4ff */
[----:B------:R-:W-:Y:S01]  /*1250*/  IADD3 R10, P1, R98, UR4, RZ ;  /* 0x00000004620a7c10 */ /* 0x000fe2000ff3e0ff */
[----:B------:R-:W-:-:S04]  /*1260*/  ULOP3.LUT UR7, UR7, 0x180, URZ, 0xc0, !UPT ;  /* 0x0000018007077892 */ /* 0x000fc8000f8ec03f */
[----:B------:R-:W-:-:S03]  /*1270*/  UIADD3 UR12, UP0, UR7, UR8, URZ ;  /* 0x00000008070c7290 */ /* 0x000fc6000ff1e03f */
[----:B------:R-:W-:Y:S01]  /*1280*/  UMOV UR7, URZ ;  /* 0x0000003f00077c82 */ /* 0x000fe20008000000 */
[----:B------:R-:W-:Y:S02]  /*1290*/  UIADD3.X UR13, URZ, URZ, URZ, UP0, !UPT ;  /* 0x0000003f3f0d7290 */ /* 0x000fe400087fe43f */
[----:B------:R-:W-:Y:S02]  /*12a0*/  ULOP3.LUT UR8, UR12, 0x2000000, URZ, 0xfc, !UPT ;  /* 0x020000000c087892 */ /* 0x000fe4000f8efc3f */
[----:B------:R-:W-:Y:S02]  /*12b0*/  ULOP3.LUT UR9, UR13, 0x40000040, URZ, 0xfc, !UPT ;  /* 0x400000400d097892 */ /* 0x000fe4000f8efc3f */
[----:B------:R-:W-:-:S04]  /*12c0*/  UISETP.GE.AND UP0, UPT, UR15, 0x3, UPT ;  /* 0x000000030f00788c */ /* 0x000fc8000bf06270 */
[----:B------:R-:W-:-:S03]  /*12d0*/  USEL UR15, UR15, URZ, !UP0 ;  /* 0x0000003f0f0f7287 */ /* 0x000fc6000c000000 */
[----:B------:R-:W-:Y:S01]  /*12e0*/  HGMMA.64x128x16.F32.BF16 R24, gdesc[UR8], R24 ;  /* 0x01e00000081879f0 */ /* 0x000fe20008701818 */
[----:B------:R-:W-:Y:S01]  /*12f0*/  UMOV UR8, 0x2000002 ;  /* 0x0200000200087882 */ /* 0x000fe20000000000 */
[----:B------:R-:W-:Y:S01]  /*1300*/  UMOV UR9, 0x40000040 ;  /* 0x4000004000097882 */ /* 0x000fe20000000000 */
[----:B------:R-:W-:Y:S01]  /*1310*/  UMOV UR10, 0x4000002 ;  /* 0x04000002000a7882 */ /* 0x000fe20000000000 */
[----:B------:R-:W-:Y:S01]  /*1320*/  UMOV UR11, 0x40000040 ;  /* 0x40000040000b7882 */ /* 0x000fe20000000000 */
[----:B------:R-:W-:Y:S02]  /*1330*/  UIADD3.64 UR8, UR12, UR8, URZ ;  /* 0x000000080c087297 */ /* 0x000fe4000fffe03f */
[----:B------:R-:W-:-:S09]  /*1340*/  UIADD3.64 UR10, UR6, UR10, URZ ;  /* 0x0000000a060a7297 */ /* 0x000fd2000fffe03f */
        /* <DEDUP_REMOVED lines=13> */
[----:B------:R-:W-:Y:S02]  /*1420*/  UIADD3.64 UR10, UR6, UR10, URZ ;  /* 0x0000000a060a7297 */ /* 0x000fe4000fffe03f */
[----:B------:R-:W-:-:S06]  /*1430*/  ULEA UR6, UR15, UR14, 0xd ;  /* 0x0000000e0f067291 */ /* 0x000fcc000f8e683f */
[----:B------:R-:W-:Y:S02]  /*1440*/  LEA R11, R88, UR6, 0x1 ;  /* 0x00000006580b7c11 */ /* 0x000fe4000f8e08ff */
[----:B------:R-:W-:Y:S02]  /*1450*/  LEA R113, R17, UR6, 0x1 ;  /* 0x0000000611717c11 */ /* 0x000fe4000f8e08ff */
[----:B------:R-:W-:Y:S02]  /*1460*/  LEA R115, R18, UR6, 0x1 ;  /* 0x0000000612737c11 */ /* 0x000fe4000f8e08ff */
[----:B------:R-:W-:Y:S01]  /*1470*/  LEA R117, R19, UR6, 0x1 ;  /* 0x0000000613757c11 */ /* 0x000fe2000f8e08ff */
[----:B------:R-:W-:-:S06]  /*1480*/  ULEA UR6, UR15, UR17, 0xe ;  /* 0x000000110f067291 */ /* 0x000fcc000f8e703f */
[----:B------:R-:W-:Y:S01]  /*1490*/  LEA R119, R88, UR6, 0x1 ;  /* 0x0000000658777c11 */ /* 0x000fe2000f8e08ff */
[----:B------:R-:W-:Y:S03]  /*14a0*/  HGMMA.64x128x16.F32.BF16 R24, gdesc[UR8], R24, gsb0 ;  /* 0x01e00000081879f0 */ /* 0x000fe60008001818 */
[----:B------:R-:W-:Y:S02]  /*14b0*/  WARPGROUP.DEPBAR.LE gsb0, 0x1 ;  /* 0x00008000000079c5 */ /* 0x000fe40000010100 */
[----:B------:R-:W-:Y:S06]  /*14c0*/  BAR.SYNC.DEFER_BLOCKING 0x0 ;  /* 0x0000000000007b1d */ /* 0x000fec0000010000 */
[----:B------:R-:W-:Y:S01]  /*14d0*/  @!PT LDS RZ, [RZ] ;  /* 0x00000000fffff984 */ /* 0x000fe20000000800 */
[----:B------:R-:W-:Y:S01]  /*14e0*/  @!PT LDS RZ, [RZ] ;  /* 0x00000000fffff984 */ /* 0x000fe20000000800 */
[----:B------:R-:W-:Y:S01]  /*14f0*/  @!PT LDS RZ, [RZ] ;  /* 0x00000000fffff984 */ /* 0x000fe20000000800 */
[----:B------:R1:W-:Y:S04]  /*1500*/  LDGSTS.E.BYPASS.128 [R11], desc[UR18][R8.64], !P0 ;  /* 0x00000000080b7fae */ /* 0x0003e8000c101c52 */
[----:B------:R2:W-:Y:S04]  /*1510*/  LDGSTS.E.BYPASS.128 [R113], desc[UR18][R12.64], !P0 ;  /* 0x000000000c717fae */ /* 0x0005e8000c101c52 */
[----:B------:R3:W-:Y:S01]  /*1520*/  LDGSTS.E.BYPASS.128 [R115], desc[UR18][R2.64], !P0 ;  /* 0x0000000002737fae */ /* 0x0007e2000c101c52 */
[----:B-1----:R-:W-:-:S03]  /*1530*/  IADD3 R8, P2, R96, UR4, RZ ;  /* 0x0000000460087c10 */ /* 0x002fc6000ff5e0ff */
[----:B------:R1:W-:Y:S01]  /*1540*/  LDGSTS.E.BYPASS.128 [R117], desc[UR18][R4.64], !P0 ;  /* 0x0000000004757fae */ /* 0x0003e2000c101c52 */
[----:B------:R-:W-:Y:S02]  /*1550*/  IADD3.X R11, R99, UR5, RZ, P1, !PT ;  /* 0x00000005630b7c10 */ /* 0x000fe40008ffe4ff */
[----:B------:R-:W-:Y:S01]  /*1560*/  IADD3.X R9, R97, UR5, RZ, P2, !PT ;  /* 0x0000000561097c10 */ /* 0x000fe200097fe4ff */
[----:B------:R-:W0:Y:S01]  /*1570*/  LDGDEPBAR ;  /* 0x00000000000079af */ /* 0x000e220000000000 */
[----:B--2---:R-:W-:Y:S02]  /*1580*/  IADD3 R12, P2, R100, UR4, RZ ;  /* 0x00000004640c7c10 */ /* 0x004fe4000ff5e0ff */
[----:B------:R-:W-:Y:S01]  /*1590*/  LEA R113, R17, UR6, 0x1 ;  /* 0x0000000611717c11 */ /* 0x000fe2000f8e08ff */
[----:B------:R2:W-:Y:S01]  /*15a0*/  LDGSTS.E.BYPASS.128 [R119], desc[UR18][R6.64], !P0 ;  /* 0x0000000006777fae */ /* 0x0005e2000c101c52 */
[----:B---3--:R-:W-:Y:S02]  /*15b0*/  IADD3 R2, P1, R102, UR4, RZ ;  /* 0x0000000466027c10 */ /* 0x008fe4000ff3e0ff */
[----:B------:R-:W-:Y:S01]  /*15c0*/  LEA R115, R18, UR6, 0x1 ;  /* 0x0000000612737c11 */ /* 0x000fe2000f8e08ff */
[----:B------:R3:W-:Y:S01]  /*15d0*/  LDGSTS.E.BYPASS.128 [R113], desc[UR18][R8.64], !P0 ;  /* 0x0000000008717fae */ /* 0x0007e2000c101c52 */
[----:B------:R-:W-:-:S02]  /*15e0*/  IADD3.X R13, R101, UR5, RZ, P2, !PT ;  /* 0x00000005650d7c10 */ /* 0x000fc400097fe4ff */
[----:B-1----:R-:W-:Y:S01]  /*15f0*/  IADD3 R4, P2, R104, UR4, RZ ;  /* 0x0000000468047c10 */ /* 0x002fe2000ff5e0ff */
[----:B------:R1:W-:Y:S01]  /*1600*/  LDGSTS.E.BYPASS.128 [R115], desc[UR18][R10.64], !P0 ;  /* 0x000000000a737fae */ /* 0x0003e2000c101c52 */
[----:B------:R-:W-:Y:S02]  /*1610*/  IADD3.X R3, R103, UR5, RZ, P1, !PT ;  /* 0x0000000567037c10 */ /* 0x000fe40008ffe4ff */
[----:B------:R-:W-:Y:S02]  /*1620*/  LEA R117, R19, UR6, 0x1 ;  /* 0x0000000613757c11 */ /* 0x000fe4000f8e08ff */
[----:B--2---:R-:W-:Y:S02]  /*1630*/  IADD3 R6, P1, R107, UR4, RZ ;  /* 0x000000046b067c10 */ /* 0x004fe4000ff3e0ff */
[----:B------:R-:W-:Y:S01]  /*1640*/  LEA R119, R20, UR6, 0x1 ;  /* 0x0000000614777c11 */ /* 0x000fe2000f8e08ff */
[----:B------:R2:W-:Y:S01]  /*1650*/  LDGSTS.E.BYPASS.128 [R117], desc[UR18][R12.64], !P0 ;  /* 0x000000000c757fae */ /* 0x0005e2000c101c52 */
[----:B---3--:R-:W-:Y:S01]  /*1660*/  IADD3 R8, P3, R106, UR4, RZ ;  /* 0x000000046a087c10 */ /* 0x008fe2000ff7e0ff */
[----:B------:R-:W-:Y:S01]  /*1670*/  UIADD3 UR4, UP0, UR4, 0x80, URZ ;  /* 0x0000008004047890 */ /* 0x000fe2000ff1e03f */
[----:B------:R-:W-:Y:S01]  /*1680*/  IADD3.X R5, R105, UR5, RZ, P2, !PT ;  /* 0x0000000569057c10 */ /* 0x000fe200097fe4ff */
[----:B------:R2:W-:Y:S01]  /*1690*/  LDGSTS.E.BYPASS.128 [R119], desc[UR18][R2.64], !P0 ;  /* 0x0000000002777fae */ /* 0x0005e2000c101c52 */
[----:B------:R-:W-:-:S02]  /*16a0*/  LEA R113, R21, UR6, 0x1 ;  /* 0x0000000615717c11 */ /* 0x000fc4000f8e08ff */
[----:B------:R-:W-:Y:S02]  /*16b0*/  IADD3.X R7, R108, UR5, RZ, P1, !PT ;  /* 0x000000056c077c10 */ /* 0x000fe40008ffe4ff */
[----:B-1----:R-:W-:Y:S01]  /*16c0*/  LEA R11, R22, UR6, 0x1 ;  /* 0x00000006160b7c11 */ /* 0x002fe2000f8e08ff */
[----:B------:R2:W-:Y:S01]  /*16d0*/  LDGSTS.E.BYPASS.128 [R113], desc[UR18][R4.64], !P0 ;  /* 0x0000000004717fae */ /* 0x0005e2000c101c52 */
[----:B------:R-:W-:Y:S01]  /*16e0*/  IADD3.X R9, R109, UR5, RZ, P3, !PT ;  /* 0x000000056d097c10 */ /* 0x000fe20009ffe4ff */
[----:B------:R-:W-:Y:S01]  /*16f0*/  UIADD3.X UR5, URZ, UR5, URZ, UP0, !UPT ;  /* 0x000000053f057290 */ /* 0x000fe200087fe43f */
[----:B------:R-:W-:Y:S01]  /*1700*/  LEA R115, R23, UR6, 0x1 ;  /* 0x0000000617737c11 */ /* 0x000fe2000f8e08ff */
[----:B------:R2:W-:Y:S01]  /*1710*/  LDGSTS.E.BYPASS.128 [R11], desc[UR18][R6.64], !P0 ;  /* 0x00000000060b7fae */ /* 0x0005e2000c101c52 */
[----:B------:R-:W-:-:S03]  /*1720*/  UMOV UR6, UR16 ;  /* 0x0000001000067c82 */ /* 0x000fc60008000000 */
[----:B------:R2:W-:Y:S01]  /*1730*/  LDGSTS.E.BYPASS.128 [R115], desc[UR18][R8.64], !P0 ;  /* 0x0000000008737fae */ /* 0x0005e2000c101c52 */
[----:B------:R-:W-:-:S03]  /*1740*/  ISETP.GE.U32.AND P0, PT, R111, 0x2fc0, PT ;  /* 0x00002fc06f00780c */ /* 0x000fc60003f06070 */
[----:B------:R-:W0:Y:S10]  /*1750*/  LDGDEPBAR ;  /* 0x00000000000079af */ /* 0x000e340000000000 */
[----:B--2---:R-:W-:Y:S05]  /*1760*/  @!P0 BRA `(.L_x_0) ;  /* 0xfffffff800408947 */ /* 0x004fea000383ffff */
[----:B------:R-:W1:Y:S01]  /*1770*/  S2R R6, SR_TID.X ;  /* 0x0000000000067919 */ /* 0x000e620000002100 */
[----:B------:R-:W-:Y:S02]  /*1780*/  WARPGROUP.DEPBAR.LE gsb0, 0x0 ;  /* 0x00008000000079c5 */ /* 0x000fe40000010000 */
[----:B------:R-:W-:-:S04]  /*1790*/  DEPBAR.LE SB0, 0x0 ;  /* 0x000080000000791a */ /* 0x000fc80000000000 */
[----:B------:R-:W-:Y:S02]  /*17a0*/  F2FP.BF16.F32.PACK_AB R24, R25, R24 ;  /* 0x000000181918723e */ /* 0x000fe400000010ff */
[----:B------:R-:W-:Y:S02]  /*17b0*/  F2FP.BF16.F32.PACK_AB R25, R27, R26 ;  /* 0x0000001a1b19723e */ /* 0x000fe400000010ff */
[----:B------:R-:W-:Y:S02]  /*17c0*/  F2FP.BF16.F32.PACK_AB R32, R33, R32 ;  /* 0x000000202120723e */ /* 0x000fe400000010ff */
[----:B------:R-:W-:Y:S02]  /*17d0*/  F2FP.BF16.F32.PACK_AB R26, R29, R28 ;  /* 0x0000001c1d1a723e */ /* 0x000fe400000010ff */
[----:B------:R-:W-:Y:S02]  /*17e0*/  F2FP.BF16.F32.PACK_AB R27, R31, R30 ;  /* 0x0000001e1f1b723e */ /* 0x000fe400000010ff */
[----:B------:R-:W-:-:S02]  /*17f0*/  F2FP.BF16.F32.PACK_AB R33, R35, R34 ;  /* 0x000000222321723e */ /* 0x000fc400000010ff */
[----:B------:R-:W-:Y:S02]  /*1800*/  F2FP.BF16.F32.PACK_AB R40, R41, R40 ;  /* 0x000000282928723e */ /* 0x000fe400000010ff */
[----:B------:R-:W-:Y:S02]  /*1810*/  F2FP.BF16.F32.PACK_AB R34, R37, R36 ;  /* 0x000000242522723e */ /* 0x000fe400000010ff */
[----:B------:R-:W-:Y:S02]  /*1820*/  F2FP.BF16.F32.PACK_AB R35, R39, R38 ;  /* 0x000000262723723e */ /* 0x000fe400000010ff */
[----:B------:R-:W-:Y:S02]  /*1830*/  F2FP.BF16.F32.PACK_AB R41, R43, R42 ;  /* 0x0000002a2b29723e */ /* 0x000fe400000010ff */
[----:B------:R-:W-:Y:S02]  /*1840*/  F2FP.BF16.F32.PACK_AB R48, R49, R48 ;  /* 0x000000303130723e */ /* 0x000fe400000010ff */
[----:B------:R-:W-:-:S02]  /*1850*/  F2FP.BF16.F32.PACK_AB R42, R45, R44 ;  /* 0x0000002c2d2a723e */ /* 0x000fc400000010ff */
[----:B------:R-:W-:Y:S02]  /*1860*/  F2FP.BF16.F32.PACK_AB R43, R47, R46 ;  /* 0x0000002e2f2b723e */ /* 0x000fe400000010ff */
[--C-:B-1----:R-:W-:Y:S02]  /*1870*/  SHF.R.U32.HI R3, RZ, 0x1, R6.reuse ;  /* 0x00000001ff037819 */ /* 0x102fe40000011606 */
[----:B------:R-:W-:Y:S02]  /*1880*/  SHF.R.U32.HI R4, RZ, 0x5, R6 ;  /* 0x00000005ff047819 */ /* 0x000fe40000011606 */
[----:B------:R-:W-:Y:S02]  /*1890*/  LOP3.LUT R2, R6, 0xf, RZ, 0xc0, !PT ;  /* 0x0000000f06027812 */ /* 0x000fe400078ec0ff */
[----:B------:R-:W-:Y:S02]  /*18a0*/  LOP3.LUT R5, R3, 0x8, RZ, 0xc0, !PT ;  /* 0x0000000803057812 */ /* 0x000fe400078ec0ff */
[----:B------:R-:W-:-:S02]  /*18b0*/  LOP3.LUT R3, R4, 0x3, RZ, 0xc0, !PT ;  /* 0x0000000304037812 */ /* 0x000fc400078ec0ff */
[----:B------:R-:W-:Y:S01]  /*18c0*/  F2FP.BF16.F32.PACK_AB R49, R51, R50 ;  /* 0x000000323331723e */ /* 0x000fe200000010ff */
[----:B------:R-:W-:Y:S01]  /*18d0*/  IMAD R4, R2, 0x88, R5 ;  /* 0x0000008802047824 */ /* 0x000fe200078e0205 */
[----:B------:R-:W-:Y:S01]  /*18e0*/  F2FP.BF16.F32.PACK_AB R56, R57, R56 ;  /* 0x000000383938723e */ /* 0x000fe200000010ff */
[----:B------:R-:W-:Y:S01]  /*18f0*/  IMAD.SHL.U32 R5, R3, 0x2, RZ ;  /* 0x0000000203057824 */ /* 0x000fe200078e00ff */
[----:B------:R-:W-:Y:S01]  /*1900*/  F2FP.BF16.F32.PACK_AB R50, R53, R52 ;  /* 0x000000343532723e */ /* 0x000fe200000010ff */
[----:B------:R-:W-:Y:S01]  /*1910*/  IMAD R4, R3, 0x880, R4 ;  /* 0x0000088003047824 */ /* 0x000fe200078e0204 */
[----:B------:R-:W-:Y:S02]  /*1920*/  F2FP.BF16.F32.PACK_AB R51, R55, R54 ;  /* 0x000000363733723e */ /* 0x000fe400000010ff */
[----:B------:R-:W-:Y:S02]  /*1930*/  F2FP.BF16.F32.PACK_AB R57, R59, R58 ;  /* 0x0000003a3b39723e */ /* 0x000fe400000010ff */
[----:B------:R-:W-:Y:S01]  /*1940*/  LEA R4, R4, UR14, 0x1 ;  /* 0x0000000e04047c11 */ /* 0x000fe2000f8e08ff */
[----:B------:R-:W-:Y:S01]  /*1950*/  BAR.SYNC.DEFER_BLOCKING 0x0 ;  /* 0x0000000000007b1d */ /* 0x000fe20000010000 */
        /* <DEDUP_REMOVED lines=11> */
[----:B------:R-:W-:Y:S01]  /*1a10*/  F2FP.BF16.F32.PACK_AB R81, R83, R82 ;  /* 0x000000525351723e */ /* 0x000fe200000010ff */
[----:B------:R1:W-:Y:S01]  /*1a20*/  STSM.16.M88.4 [R4], R24 ;  /* 0x0000001804007844 */ /* 0x0003e20000000200 */
[----:B------:R-:W-:-:S02]  /*1a30*/  F2FP.BF16.F32.PACK_AB R82, R85, R84 ;  /* 0x000000545552723e */ /* 0x000fc400000010ff */
[----:B------:R-:W-:Y:S01]  /*1a40*/  F2FP.BF16.F32.PACK_AB R83, R87, R86 ;  /* 0x000000565753723e */ /* 0x000fe200000010ff */
[----:B------:R2:W-:Y:S01]  /*1a50*/  STSM.16.M88.4 [R4+0x20], R32 ;  /* 0x0000202004007844 */ /* 0x0005e20000000200 */
[----:B------:R-:W-:-:S03]  /*1a60*/  SHF.R.U32.HI R7, RZ, 0x4, R6 ;  /* 0x00000004ff077819 */ /* 0x000fc60000011606 */
[----:B------:R-:W-:Y:S01]  /*1a70*/  STSM.16.M88.4 [R4+0x40], R40 ;  /* 0x0000402804007844 */ /* 0x000fe20000000200 */
[----:B------:R-:W-:Y:S01]  /*1a80*/  SGXT.U32 R2, R7, 0x1 ;  /* 0x000000010702781a */ /* 0x000fe20000000000 */
[----:B------:R-:W-:Y:S02]  /*1a90*/  IMAD.SHL.U32 R7, R6, 0x8, RZ ;  /* 0x0000000806077824 */ /* 0x000fe400078e00ff */
[----:B------:R-:W-:Y:S01]  /*1aa0*/  STSM.16.M88.4 [R4+0x60], R48 ;  /* 0x0000603004007844 */ /* 0x000fe20000000200 */
[----:B------:R-:W-:Y:S02]  /*1ab0*/  LOP3.LUT R5, R5, R2, RZ, 0xfc, !PT ;  /* 0x0000000205057212 */ /* 0x000fe400078efcff */
[----:B------:R-:W-:Y:S01]  /*1ac0*/  LOP3.LUT R2, R7, 0x78, RZ, 0xc0, !PT ;  /* 0x0000007807027812 */ /* 0x000fe200078ec0ff */
[----:B------:R-:W-:Y:S01]  /*1ad0*/  STSM.16.M88.4 [R4+0x80], R56 ;  /* 0x0000803804007844 */ /* 0x000fe20000000200 */
[----:B-1----:R-:W-:-:S03]  /*1ae0*/  LOP3.LUT R24, R14, 0x78, R7, 0xf8, !PT ;  /* 0x000000780e187812 */ /* 0x002fc600078ef807 */
[----:B------:R-:W-:Y:S01]  /*1af0*/  STSM.16.M88.4 [R4+0xa0], R64 ;  /* 0x0000a04004007844 */ /* 0x000fe20000000200 */
[----:B------:R-:W-:Y:S01]  /*1b00*/  IMAD R2, R5, 0x88, R2 ;  /* 0x0000008805027824 */ /* 0x000fe200078e0202 */
[----:B------:R-:W-:Y:S02]  /*1b10*/  SHF.R.U32.HI R5, RZ, 0x4, R6 ;  /* 0x00000004ff057819 */ /* 0x000fe40000011606 */
[----:B------:R-:W-:Y:S01]  /*1b20*/  STSM.16.M88.4 [R4+0xc0], R72 ;  /* 0x0000c04804007844 */ /* 0x000fe20000000200 */
[----:B------:R-:W-:Y:S02]  /*1b30*/  ISETP.GE.AND P0, PT, R24, 0xc00, PT ;  /* 0x00000c001800780c */ /* 0x000fe40003f06270 */
[----:B------:R-:W-:Y:S01]  /*1b40*/  LEA R36, R2, UR14, 0x1 ;  /* 0x0000000e02247c11 */ /* 0x000fe2000f8e08ff */
[----:B------:R-:W-:Y:S01]  /*1b50*/  STSM.16.M88.4 [R4+0xe0], R80 ;  /* 0x0000e05004007844 */ /* 0x000fe20000000200 */
[----:B------:R-:W-:Y:S01]  /*1b60*/  SGXT.U32 R5, R5, 0x3 ;  /* 0x000000030505781a */ /* 0x000fe20000000000 */
[----:B------:R-:W1:Y:S08]  /*1b70*/  LDC.64 R2, c[0x0][0x220] ;  /* 0x00008800ff027b82 */ /* 0x000e700000000a00 */
[----:B------:R-:W-:Y:S01]  /*1b80*/  BAR.SYNC.DEFER_BLOCKING 0x0 ;  /* 0x0000000000007b1d */ /* 0x000fe20000010000 */
[----:B------:R-:W-:-:S04]  /*1b90*/  LOP3.LUT R27, R5, R0, RZ, 0xfc, !PT ;  /* 0x00000000051b7212 */ /* 0x000fc800078efcff */
[C---:B------:R-:W-:Y:S01]  /*1ba0*/  ISETP.LT.AND P1, PT, R27.reuse, 0x1000, !P0 ;  /* 0x000010001b00780c */ /* 0x040fe20004721270 */
[C---:B------:R-:W-:Y:S01]  /*1bb0*/  IMAD R37, R27.reuse, 0xc00, R24 ;  /* 0x00000c001b257824 */ /* 0x040fe200078e0218 */
[C---:B------:R-:W-:Y:S02]  /*1bc0*/  LOP3.LUT R25, R27.reuse, 0x10, RZ, 0xfc, !PT ;  /* 0x000000101b197812 */ /* 0x040fe400078efcff */
[----:B------:R-:W-:Y:S01]  /*1bd0*/  LOP3.LUT R24, R27, 0x18, RZ, 0xfc, !PT ;  /* 0x000000181b187812 */ /* 0x000fe200078efcff */
[----:B------:R-:W-:Y:S01]  /*1be0*/  VIADD R29, R37, 0x6000 ;  /* 0x00006000251d7836 */ /* 0x000fe20000000000 */
[----:B------:R-:W-:Y:S01]  /*1bf0*/  LOP3.LUT R26, R27, 0x8, RZ, 0xfc, !PT ;  /* 0x000000081b1a7812 */ /* 0x000fe200078efcff */
[----:B------:R-:W-:Y:S01]  /*1c00*/  VIADD R31, R37, 0x12000 ;  /* 0x00012000251f7836 */ /* 0x000fe20000000000 */
[----:B------:R-:W-:Y:S01]  /*1c10*/  LOP3.LUT R0, R27, 0x20, RZ, 0xfc, !PT ;  /* 0x000000201b007812 */ /* 0x000fe200078efcff */
[----:B--2---:R-:W-:Y:S01]  /*1c20*/  VIADD R33, R37, 0x18000 ;  /* 0x0001800025217836 */ /* 0x004fe20000000000 */
[----:B------:R-:W-:Y:S01]  /*1c30*/  ISETP.LT.AND P5, PT, R25, 0x1000, !P0 ;  /* 0x000010001900780c */ /* 0x000fe200047a1270 */
[C---:B------:R-:W-:Y:S01]  /*1c40*/  VIADD R35, R37.reuse, 0x1e000 ;  /* 0x0001e00025237836 */ /* 0x040fe20000000000 */
[----:B------:R-:W-:Y:S01]  /*1c50*/  ISETP.LT.AND P4, PT, R24, 0x1000, !P0 ;  /* 0x000010001800780c */ /* 0x000fe20004781270 */
[----:B------:R-:W-:Y:S01]  /*1c60*/  VIADD R39, R37, 0x24000 ;  /* 0x0002400025277836 */ /* 0x000fe20000000000 */
[----:B------:R-:W-:-:S02]  /*1c70*/  ISETP.LT.AND P6, PT, R26, 0x1000, !P0 ;  /* 0x000010001a00780c */ /* 0x000fc400047c1270 */
[----:B------:R-:W-:Y:S01]  /*1c80*/  LOP3.LUT R30, R27, 0x28, RZ, 0xfc, !PT ;  /* 0x000000281b1e7812 */ /* 0x000fe200078efcff */
[--C-:B-1----:R-:W-:Y:S01]  /*1c90*/  IMAD.WIDE R24, R37, 0x2, R2.reuse ;  /* 0x0000000225187825 */ /* 0x102fe200078e0202 */
[----:B------:R-:W-:Y:S01]  /*1ca0*/  ISETP.LT.AND P3, PT, R0, 0x1000, !P0 ;  /* 0x000010000000780c */ /* 0x000fe20004761270 */
[----:B------:R-:W1:Y:S01]  /*1cb0*/  LDS.128 R44, [R36] ;  /* 0x00000000242c7984 */ /* 0x000e620000000c00 */
[C---:B------:R-:W-:Y:S02]  /*1cc0*/  LOP3.LUT R28, R27.reuse, 0x30, RZ, 0xfc, !PT ;  /* 0x000000301b1c7812 */ /* 0x040fe400078efcff */
[----:B------:R-:W-:Y:S01]  /*1cd0*/  LOP3.LUT R0, R27, 0x38, RZ, 0xfc, !PT ;  /* 0x000000381b007812 */ /* 0x000fe200078efcff */
[----:B------:R-:W2:Y:S01]  /*1ce0*/  LDS.128 R52, [R36+0x880] ;  /* 0x0008800024347984 */ /* 0x000ea20000000c00 */
[----:B------:R-:W-:Y:S01]  /*1cf0*/  IMAD.WIDE R26, R29, 0x2, R2 ;  /* 0x000000021d1a7825 */ /* 0x000fe200078e0202 */
[----:B------:R-:W-:Y:S02]  /*1d00*/  ISETP.LT.AND P2, PT, R30, 0x1000, !P0 ;  /* 0x000010001e00780c */ /* 0x000fe40004741270 */
[----:B------:R-:W3:Y:S01]  /*1d10*/  LDS.128 R20, [R36+0x1100] ;  /* 0x0011000024147984 */ /* 0x000ee20000000c00 */
[----:B------:R-:W-:-:S02]  /*1d20*/  VIADD R29, R37, 0xc000 ;  /* 0x0000c000251d7836 */ /* 0x000fc40000000000 */
[--C-:B------:R-:W-:Y:S01]  /*1d30*/  IMAD.WIDE R30, R31, 0x2, R2.reuse ;  /* 0x000000021f1e7825 */ /* 0x100fe200078e0202 */
[----:B------:R-:W4:Y:S04]  /*1d40*/  LDS.128 R16, [R36+0x1980] ;  /* 0x0019800024107984 */ /* 0x000f280000000c00 */
[----:B------:R-:W5:Y:S04]  /*1d50*/  LDS.128 R12, [R36+0x2200] ;  /* 0x00220000240c7984 */ /* 0x000f680000000c00 */
[----:B------:R-:W5:Y:S04]  /*1d60*/  LDS.128 R8, [R36+0x2a80] ;  /* 0x002a800024087984 */ /* 0x000f680000000c00 */
[----:B------:R-:W5:Y:S04]  /*1d70*/  LDS.128 R4, [R36+0x3300] ;  /* 0x0033000024047984 */ /* 0x000f680000000c00 */
[----:B-1----:R1:W-:Y:S01]  /*1d80*/  @P1 STG.E.128 desc[UR18][R24.64], R44 ;  /* 0x0000002c18001986 */ /* 0x0023e2000c101d12 */
[----:B------:R-:W-:Y:S01]  /*1d90*/  ISETP.LT.AND P1, PT, R28, 0x1000, !P0 ;  /* 0x000010001c00780c */ /* 0x000fe20004721270 */
[--C-:B------:R-:W-:Y:S01]  /*1da0*/  IMAD.WIDE R28, R29, 0x2, R2.reuse ;  /* 0x000000021d1c7825 */ /* 0x100fe200078e0202 */
[----:B------:R-:W-:Y:S01]  /*1db0*/  ISETP.LT.AND P0, PT, R0, 0x1000, !P0 ;  /* 0x000010000000780c */ /* 0x000fe20004701270 */
[----:B--2---:R2:W-:Y:S04]  /*1dc0*/  @P6 STG.E.128 desc[UR18][R26.64], R52 ;  /* 0x000000341a006986 */ /* 0x0045e8000c101d12 */
[----:B---3--:R2:W-:Y:S04]  /*1dd0*/  @P5 STG.E.128 desc[UR18][R28.64], R20 ;  /* 0x000000141c005986 */ /* 0x0085e8000c101d12 */
[----:B----4-:R2:W-:Y:S01]  /*1de0*/  @P4 STG.E.128 desc[UR18][R30.64], R16 ;  /* 0x000000101e004986 */ /* 0x0105e2000c101d12 */
[----:B-1----:R-:W-:-:S04]  /*1df0*/  IMAD.WIDE R24, R33, 0x2, R2 ;  /* 0x0000000221187825 */ /* 0x002fc800078e0202 */
[--C-:B------:R-:W-:Y:S01]  /*1e00*/  IMAD.WIDE R32, R35, 0x2, R2.reuse ;  /* 0x0000000223207825 */ /* 0x100fe200078e0202 */
[----:B-----5:R2:W-:Y:S03]  /*1e10*/  @P3 STG.E.128 desc[UR18][R24.64], R12 ;  /* 0x0000000c18003986 */ /* 0x0205e6000c101d12 */
[----:B------:R-:W-:Y:S01]  /*1e20*/  IMAD.WIDE R34, R39, 0x2, R2 ;  /* 0x0000000227227825 */ /* 0x000fe200078e0202 */
[----:B------:R2:W-:Y:S04]  /*1e30*/  @P2 STG.E.128 desc[UR18][R32.64], R8 ;  /* 0x0000000820002986 */ /* 0x0005e8000c101d12 */
[----:B------:R2:W-:Y:S01]  /*1e40*/  @P1 STG.E.128 desc[UR18][R34.64], R4 ;  /* 0x0000000422001986 */ /* 0x0005e2000c101d12 */
[----:B------:R-:W-:Y:S05]  /*1e50*/  @!P0 EXIT ;  /* 0x000000000000894d */ /* 0x000fea0003800000 */
[----:B--2---:R-:W1:Y:S01]  /*1e60*/  LDS.128 R4, [R36+0x3b80] ;  /* 0x003b800024047984 */ /* 0x004e620000000c00 */
[----:B------:R-:W-:-:S04]  /*1e70*/  VIADD R37, R37, 0x2a000 ;  /* 0x0002a00025257836 */ /* 0x000fc80000000000 */
[----:B------:R-:W-:-:S05]  /*1e80*/  IMAD.WIDE R2, R37, 0x2, R2 ;  /* 0x0000000225027825 */ /* 0x000fca00078e0202 */
[----:B-1----:R-:W-:Y:S01]  /*1e90*/  STG.E.128 desc[UR18][R2.64], R4 ;  /* 0x0000000402007986 */ /* 0x002fe2000c101d12 */
[----:B------:R-:W-:Y:S05]  /*1ea0*/  EXIT ;  /* 0x000000000000794d */ /* 0x000fea0003800000 */
.L_x_1:
[----:B------:R-:W-:-:S00]  /*1eb0*/  BRA `(.L_x_1) ;  /* 0xfffffffc00fc7947 */ /* 0x000fc0000383ffff */
[----:B------:R-:W-:-:S00]  /*1ec0*/  NOP ;  /* 0x0000000000007918 */ /* 0x000fc00000000000 */
        /* <DEDUP_REMOVED lines=11> */
.L_x_2:


//--------------------- .nv.shared.triton_mm      --------------------------
	.section	.nv.shared.triton_mm,"aw",@nobits
	.sectionflags	@""
	.align	16
	.zero		1024


//--------------------- .nv.constant0.triton_mm   --------------------------
	.section	.nv.constant0.triton_mm,"a",@progbits
	.sectionflags	@""
	.align	4
.nv.constant0.triton_mm:
	.zero		552
